// auto-generated by cutlass_sweep.gemm — config: {"arch": "sm_100", "cluster_m": 2, "cluster_n": 1, "dtype": "tf32", "stages": 0, "tile_k": 64, "tile_m": 128, "tile_n": 128}
#include "cutlass/cutlass.h"
#include "cutlass/gemm/collective/collective_builder.hpp"
#include "cutlass/gemm/device/gemm_universal_adapter.h"
#include "cutlass/gemm/kernel/gemm_universal.hpp"
#include "cutlass/epilogue/collective/collective_builder.hpp"

using ElemA = cutlass::tfloat32_t;
using ElemB = cutlass::tfloat32_t;
using ElemCD = cutlass::tfloat32_t;
using Acc  = float;
using TileShape    = cute::Shape<cute::_128, cute::_128, cute::_64>;
using ClusterShape = cute::Shape<cute::_2, cute::_1, cute::_1>;

using CollectiveEpilogue = typename cutlass::epilogue::collective::CollectiveBuilder<
    cutlass::arch::Sm100, cutlass::arch::OpClassTensorOp,
    TileShape, ClusterShape,
    cutlass::epilogue::collective::EpilogueTileAuto,
    Acc, Acc,
    ElemCD, cutlass::layout::RowMajor, 128 / cutlass::sizeof_bits<ElemCD>::value,
    ElemCD, cutlass::layout::RowMajor, 128 / cutlass::sizeof_bits<ElemCD>::value,
    cutlass::epilogue::collective::EpilogueScheduleAuto
  >::CollectiveOp;

using CollectiveMainloop = typename cutlass::gemm::collective::CollectiveBuilder<
    cutlass::arch::Sm100, cutlass::arch::OpClassTensorOp,
    ElemA, cutlass::layout::RowMajor, 128 / cutlass::sizeof_bits<ElemA>::value,
    ElemB, cutlass::layout::ColumnMajor, 128 / cutlass::sizeof_bits<ElemB>::value,
    Acc,
    TileShape, ClusterShape,
    cutlass::gemm::collective::StageCountAutoCarveout<static_cast<int>(sizeof(typename CollectiveEpilogue::SharedStorage))>,
    cutlass::gemm::collective::KernelScheduleAuto
  >::CollectiveOp;

using GemmKernel = cutlass::gemm::kernel::GemmUniversal<
    cute::Shape<int,int,int,int>,
    CollectiveMainloop,
    CollectiveEpilogue
>;
using Gemm = cutlass::gemm::device::GemmUniversalAdapter<GemmKernel>;

// Force the device kernel symbol into the cubin without needing a host main.
auto* _anchor = &cutlass::device_kernel<GemmKernel>;


// ===== COMPILED SASS (sm_100a) =====

	.target	sm_100a

	.elftype	@"ET_EXEC"


//--------------------- .note.nv.tkinfo           --------------------------
	.section	.note.nv.tkinfo,"",@"SHT_NOTE"
	.sectionflags	@"SHF_NOTE_NV_TKINFO"
	.tkinfo
        /*0018*/ 	.word	0x00000002
        /*0030*/ 	.string	""
        /*0030*/ 	.string	"ptxas"
        /*0030*/ 	.string	"Cuda compilation tools, release 13.0, V13.0.88"
        /*0030*/ 	.string	"Build cuda_13.0.r13.0/compiler.36424714_0"
        /*0030*/ 	.string	"-arch sm_100a -m 64 "



//--------------------- .note.nv.cuinfo           --------------------------
	.section	.note.nv.cuinfo,"",@"SHT_NOTE"
	.sectionflags	@"SHF_NOTE_NV_CUINFO"
        /*0018*/ 	.short	0x0002
        /*001a*/ 	.short	0x0064
        /*001c*/ 	.short	0x0082
	.zero		2


//--------------------- .nv.info                  --------------------------
	.section	.nv.info,"",@"SHT_CUDA_INFO"
	.align	4


	//----- nvinfo : EIATTR_REGCOUNT
	.align		4
        /*0000*/ 	.byte	0x04, 0x2f
        /*0002*/ 	.short	(.L_19 - .L_18)
	.align		4
.L_18:
        /*0004*/ 	.word	index@(_ZN7cutlass13device_kernelINS_4gemm6kernel13GemmUniversalIN4cute5tupleIJiiiiEEENS1_10collective13CollectiveMmaINS1_35MainloopSm100TmaUmmaWarpSpecializedILi6ELi2ELi4ENS5_IJNS4_1CILi2EEENSA_ILi1EEESC_EEEEENS5_IJNSA_ILi128EEESF_NSA_ILi64EEEEEENS_10tfloat32_tENS5_IJlSC_lEEESI_SJ_NS4_8TiledMMAINS4_8MMA_AtomIJNS4_23SM100_MMA_TF32_2x1SM_SSISI_SI_fLi128ELi128ELNS4_4UMMA5MajorE0ELSO_0ELNSN_7ScaleInE0ELSP_0EEEEEENS4_6LayoutINS5_IJSC_SC_SC_EEENS5_IJNSA_ILi0EEESU_SU_EEEEENS5_IJNS4_10UnderscoreESX_SX_EEEEENS4_18SM100_TMA_2SM_LOADENS4_14ComposedLayoutINS4_7SwizzleILi3ELi4ELi3EEENS4_18smem_ptr_flag_bitsILi32EEENSS_INS5_IJNSA_ILi8EEENSA_ILi32EEEEEENS5_IJS17_SC_EEEEEEEvNS4_8identityES10_S1B_vS1C_EENS_8epilogue10collective18CollectiveEpilogueINS1E_23Sm100TmaWarpSpecializedILi4ELi2ELi16ELb1ELb0EEEJNS5_IJSG_SF_SG_EEENS5_IJNSS_ISG_SC_EENSS_INS5_IJNSA_ILi16EEESB_EEENS5_IJSC_SG_EEEEEEEESI_SJ_SI_SJ_NS1E_6fusion15FusionCallbacksIS1I_NS1Q_17LinearCombinationISI_fSI_fLNS_15FloatRoundStyleE2EEES1J_S1P_JEEENS4_5SM1004TMEM4LOAD26SM100_TMEM_LOAD_32dp32b16xENS4_13SM90_TMA_LOADENS11_INS12_ILi2ELi4ELi3EEES15_NSS_INS5_IJS16_S1L_EEENS5_IJS1L_SC_EEEEEEENS4_39AutoVectorizingCopyWithAssumedAlignmentILi128EEENS4_14SM90_TMA_STOREES25_S27_S27_EEEvvEEEEvNT_6ParamsE)
        /*0008*/ 	.word	0x00000060


	//----- nvinfo : EIATTR_FRAME_SIZE
	.align		4
.L_19:
        /*000c*/ 	.byte	0x04, 0x11
        /*000e*/ 	.short	(.L_21 - .L_20)
	.align		4
.L_20:
        /*0010*/ 	.word	index@($__internal_2_$__cuda_sm10x_tcgen05_guardrail_trap_unallocated_columns_being_dealloced)
        /*0014*/ 	.word	0x00000000


	//----- nvinfo : EIATTR_FRAME_SIZE
	.align		4
.L_21:
        /*0018*/ 	.byte	0x04, 0x11
        /*001a*/ 	.short	(.L_23 - .L_22)
	.align		4
.L_22:
        /*001c*/ 	.word	index@($__internal_1_$__cuda_sm10x_tcgen05_guardrail_trap_phase_invalid_during_alloc)
        /*0020*/ 	.word	0x00000000


	//----- nvinfo : EIATTR_FRAME_SIZE
	.align		4
.L_23:
        /*0024*/ 	.byte	0x04, 0x11
        /*0026*/ 	.short	(.L_25 - .L_24)
	.align		4
.L_24:
        /*0028*/ 	.word	index@($__internal_0_$__cuda_sm10x_tcgen05_guardrail_trap_col_being_dealloced_not_returned_by_alloc)
        /*002c*/ 	.word	0x00000000


	//----- nvinfo : EIATTR_FRAME_SIZE
	.align		4
.L_25:
        /*0030*/ 	.byte	0x04, 0x11
        /*0032*/ 	.short	(.L_27 - .L_26)
	.align		4
.L_26:
        /*0034*/ 	.word	index@(_ZN7cutlass13device_kernelINS_4gemm6kernel13GemmUniversalIN4cute5tupleIJiiiiEEENS1_10collective13CollectiveMmaINS1_35MainloopSm100TmaUmmaWarpSpecializedILi6ELi2ELi4ENS5_IJNS4_1CILi2EEENSA_ILi1EEESC_EEEEENS5_IJNSA_ILi128EEESF_NSA_ILi64EEEEEENS_10tfloat32_tENS5_IJlSC_lEEESI_SJ_NS4_8TiledMMAINS4_8MMA_AtomIJNS4_23SM100_MMA_TF32_2x1SM_SSISI_SI_fLi128ELi128ELNS4_4UMMA5MajorE0ELSO_0ELNSN_7ScaleInE0ELSP_0EEEEEENS4_6LayoutINS5_IJSC_SC_SC_EEENS5_IJNSA_ILi0EEESU_SU_EEEEENS5_IJNS4_10UnderscoreESX_SX_EEEEENS4_18SM100_TMA_2SM_LOADENS4_14ComposedLayoutINS4_7SwizzleILi3ELi4ELi3EEENS4_18smem_ptr_flag_bitsILi32EEENSS_INS5_IJNSA_ILi8EEENSA_ILi32EEEEEENS5_IJS17_SC_EEEEEEEvNS4_8identityES10_S1B_vS1C_EENS_8epilogue10collective18CollectiveEpilogueINS1E_23Sm100TmaWarpSpecializedILi4ELi2ELi16ELb1ELb0EEEJNS5_IJSG_SF_SG_EEENS5_IJNSS_ISG_SC_EENSS_INS5_IJNSA_ILi16EEESB_EEENS5_IJSC_SG_EEEEEEEESI_SJ_SI_SJ_NS1E_6fusion15FusionCallbacksIS1I_NS1Q_17LinearCombinationISI_fSI_fLNS_15FloatRoundStyleE2EEES1J_S1P_JEEENS4_5SM1004TMEM4LOAD26SM100_TMEM_LOAD_32dp32b16xENS4_13SM90_TMA_LOADENS11_INS12_ILi2ELi4ELi3EEES15_NSS_INS5_IJS16_S1L_EEENS5_IJS1L_SC_EEEEEEENS4_39AutoVectorizingCopyWithAssumedAlignmentILi128EEENS4_14SM90_TMA_STOREES25_S27_S27_EEEvvEEEEvNT_6ParamsE)
        /*0038*/ 	.word	0x00000000


	//----- nvinfo : EIATTR_MIN_STACK_SIZE
	.align		4
.L_27:
        /*003c*/ 	.byte	0x04, 0x12
        /*003e*/ 	.short	(.L_29 - .L_28)
	.align		4
.L_28:
        /*0040*/ 	.word	index@(_ZN7cutlass13device_kernelINS_4gemm6kernel13GemmUniversalIN4cute5tupleIJiiiiEEENS1_10collective13CollectiveMmaINS1_35MainloopSm100TmaUmmaWarpSpecializedILi6ELi2ELi4ENS5_IJNS4_1CILi2EEENSA_ILi1EEESC_EEEEENS5_IJNSA_ILi128EEESF_NSA_ILi64EEEEEENS_10tfloat32_tENS5_IJlSC_lEEESI_SJ_NS4_8TiledMMAINS4_8MMA_AtomIJNS4_23SM100_MMA_TF32_2x1SM_SSISI_SI_fLi128ELi128ELNS4_4UMMA5MajorE0ELSO_0ELNSN_7ScaleInE0ELSP_0EEEEEENS4_6LayoutINS5_IJSC_SC_SC_EEENS5_IJNSA_ILi0EEESU_SU_EEEEENS5_IJNS4_10UnderscoreESX_SX_EEEEENS4_18SM100_TMA_2SM_LOADENS4_14ComposedLayoutINS4_7SwizzleILi3ELi4ELi3EEENS4_18smem_ptr_flag_bitsILi32EEENSS_INS5_IJNSA_ILi8EEENSA_ILi32EEEEEENS5_IJS17_SC_EEEEEEEvNS4_8identityES10_S1B_vS1C_EENS_8epilogue10collective18CollectiveEpilogueINS1E_23Sm100TmaWarpSpecializedILi4ELi2ELi16ELb1ELb0EEEJNS5_IJSG_SF_SG_EEENS5_IJNSS_ISG_SC_EENSS_INS5_IJNSA_ILi16EEESB_EEENS5_IJSC_SG_EEEEEEEESI_SJ_SI_SJ_NS1E_6fusion15FusionCallbacksIS1I_NS1Q_17LinearCombinationISI_fSI_fLNS_15FloatRoundStyleE2EEES1J_S1P_JEEENS4_5SM1004TMEM4LOAD26SM100_TMEM_LOAD_32dp32b16xENS4_13SM90_TMA_LOADENS11_INS12_ILi2ELi4ELi3EEES15_NSS_INS5_IJS16_S1L_EEENS5_IJS1L_SC_EEEEEEENS4_39AutoVectorizingCopyWithAssumedAlignmentILi128EEENS4_14SM90_TMA_STOREES25_S27_S27_EEEvvEEEEvNT_6ParamsE)
        /*0044*/ 	.word	0x00000000
.L_29:


//--------------------- .nv.compat                --------------------------
	.section	.nv.compat,"",@"SHT_CUDA_COMPAT_INFO"
	.align	4
        /*0000*/ 	.byte	0x02, 0x09, 0x01, 0x00, 0x02, 0x02, 0x02, 0x00, 0x02, 0x05, 0x05, 0x00, 0x03, 0x07, 0x01, 0x01
        /*0010*/ 	.byte	0x02, 0x03, 0x01, 0x00, 0x02, 0x06, 0x01, 0x00, 0x04, 0x0b, 0x08, 0x00, 0x09, 0x00, 0x00, 0x00
        /*0020*/ 	.byte	0x00, 0x00, 0x00, 0x00


//--------------------- .nv.info._ZN7cutlass13device_kernelINS_4gemm6kernel13GemmUniversalIN4cute5tupleIJiiiiEEENS1_10collective13CollectiveMmaINS1_35MainloopSm100TmaUmmaWarpSpecializedILi6ELi2ELi4ENS5_IJNS4_1CILi2EEENSA_ILi1EEESC_EEEEENS5_IJNSA_ILi128EEESF_NSA_ILi64EEEEEENS_10tfloat32_tENS5_IJlSC_lEEESI_SJ_NS4_8TiledMMAINS4_8MMA_AtomIJNS4_23SM100_MMA_TF32_2x1SM_SSISI_SI_fLi128ELi128ELNS4_4UMMA5MajorE0ELSO_0ELNSN_7ScaleInE0ELSP_0EEEEEENS4_6LayoutINS5_IJSC_SC_SC_EEENS5_IJNSA_ILi0EEESU_SU_EEEEENS5_IJNS4_10UnderscoreESX_SX_EEEEENS4_18SM100_TMA_2SM_LOADENS4_14ComposedLayoutINS4_7SwizzleILi3ELi4ELi3EEENS4_18smem_ptr_flag_bitsILi32EEENSS_INS5_IJNSA_ILi8EEENSA_ILi32EEEEEENS5_IJS17_SC_EEEEEEEvNS4_8identityES10_S1B_vS1C_EENS_8epilogue10collective18CollectiveEpilogueINS1E_23Sm100TmaWarpSpecializedILi4ELi2ELi16ELb1ELb0EEEJNS5_IJSG_SF_SG_EEENS5_IJNSS_ISG_SC_EENSS_INS5_IJNSA_ILi16EEESB_EEENS5_IJSC_SG_EEEEEEEESI_SJ_SI_SJ_NS1E_6fusion15FusionCallbacksIS1I_NS1Q_17LinearCombinationISI_fSI_fLNS_15FloatRoundStyleE2EEES1J_S1P_JEEENS4_5SM1004TMEM4LOAD26SM100_TMEM_LOAD_32dp32b16xENS4_13SM90_TMA_LOADENS11_INS12_ILi2ELi4ELi3EEES15_NSS_INS5_IJS16_S1L_EEENS5_IJS1L_SC_EEEEEEENS4_39AutoVectorizingCopyWithAssumedAlignmentILi128EEENS4_14SM90_TMA_STOREES25_S27_S27_EEEvvEEEEvNT_6ParamsE --------------------------
	.section	.nv.info._ZN7cutlass13device_kernelINS_4gemm6kernel13GemmUniversalIN4cute5tupleIJiiiiEEENS1_10collective13CollectiveMmaINS1_35MainloopSm100TmaUmmaWarpSpecializedILi6ELi2ELi4ENS5_IJNS4_1CILi2EEENSA_ILi1EEESC_EEEEENS5_IJNSA_ILi128EEESF_NSA_ILi64EEEEEENS_10tfloat32_tENS5_IJlSC_lEEESI_SJ_NS4_8TiledMMAINS4_8MMA_AtomIJNS4_23SM100_MMA_TF32_2x1SM_SSISI_SI_fLi128ELi128ELNS4_4UMMA5MajorE0ELSO_0ELNSN_7ScaleInE0ELSP_0EEEEEENS4_6LayoutINS5_IJSC_SC_SC_EEENS5_IJNSA_ILi0EEESU_SU_EEEEENS5_IJNS4_10UnderscoreESX_SX_EEEEENS4_18SM100_TMA_2SM_LOADENS4_14ComposedLayoutINS4_7SwizzleILi3ELi4ELi3EEENS4_18smem_ptr_flag_bitsILi32EEENSS_INS5_IJNSA_ILi8EEENSA_ILi32EEEEEENS5_IJS17_SC_EEEEEEEvNS4_8identityES10_S1B_vS1C_EENS_8epilogue10collective18CollectiveEpilogueINS1E_23Sm100TmaWarpSpecializedILi4ELi2ELi16ELb1ELb0EEEJNS5_IJSG_SF_SG_EEENS5_IJNSS_ISG_SC_EENSS_INS5_IJNSA_ILi16EEESB_EEENS5_IJSC_SG_EEEEEEEESI_SJ_SI_SJ_NS1E_6fusion15FusionCallbacksIS1I_NS1Q_17LinearCombinationISI_fSI_fLNS_15FloatRoundStyleE2EEES1J_S1P_JEEENS4_5SM1004TMEM4LOAD26SM100_TMEM_LOAD_32dp32b16xENS4_13SM90_TMA_LOADENS11_INS12_ILi2ELi4ELi3EEES15_NSS_INS5_IJS16_S1L_EEENS5_IJS1L_SC_EEEEEEENS4_39AutoVectorizingCopyWithAssumedAlignmentILi128EEENS4_14SM90_TMA_STOREES25_S27_S27_EEEvvEEEEvNT_6ParamsE,"",@"SHT_CUDA_INFO"
	.sectionflags	@""
	.align	4


	//----- nvinfo : EIATTR_CUDA_API_VERSION
	.align		4
        /*0000*/ 	.byte	0x04, 0x37
        /*0002*/ 	.short	(.L_31 - .L_30)
.L_30:
        /*0004*/ 	.word	0x00000082


	//----- nvinfo : EIATTR_KPARAM_INFO
	.align		4
.L_31:
        /*0008*/ 	.byte	0x04, 0x17
        /*000a*/ 	.short	(.L_33 - .L_32)
.L_32:
        /*000c*/ 	.word	0x00000000
        /*0010*/ 	.short	0x0000
        /*0012*/ 	.short	0x0000
        /*0014*/ 	.byte	0x00, 0xf0, 0x01, 0x20


	//----- nvinfo : EIATTR_AT_ENTRY_FRAGMENTS
	.align		4
.L_33:
        /*0018*/ 	.byte	0x04, 0x4f
        /*001a*/ 	.short	(.L_35 - .L_34)


	//   ....[0]....
.L_34:
        /*001c*/ 	.word	0x00000007


	//----- nvinfo : EIATTR_RESERVED_SMEM_USED
	.align		4
.L_35:
        /*0020*/ 	.byte	0x01, 0x41
	.zero		2


	//----- nvinfo : EIATTR_SPARSE_MMA_MASK
	.align		4
        /*0024*/ 	.byte	0x03, 0x50
        /*0026*/ 	.short	0x0000


	//----- nvinfo : EIATTR_TCGEN05_2CTA_USED
	.align		4
        /*0028*/ 	.byte	0x01, 0x52
	.zero		2


	//----- nvinfo : EIATTR_MAXREG_COUNT
	.align		4
        /*002c*/ 	.byte	0x03, 0x1b
        /*002e*/ 	.short	0x00ff


	//----- nvinfo : EIATTR_NUM_BARRIERS
	.align		4
        /*0030*/ 	.byte	0x02, 0x4c
        /*0032*/ 	.byte	0x07
	.zero		1


	//----- nvinfo : EIATTR_EXTERNS
	.align		4
        /*0034*/ 	.byte	0x04, 0x0f
        /*0036*/ 	.short	(.L_37 - .L_36)


	//   ....[0]....
	.align		4
.L_36:
        /*0038*/ 	.word	index@(__assertfail)


	//----- nvinfo : EIATTR_MERCURY_ISA_VERSION
	.align		4
.L_37:
        /*003c*/ 	.byte	0x03, 0x5f
        /*003e*/ 	.short	0x0101


	//----- nvinfo : EIATTR_INT_WARP_WIDE_INSTR_OFFSETS
	.align		4
        /*0040*/ 	.byte	0x04, 0x31
        /*0042*/ 	.short	(.L_39 - .L_38)


	//   ....[0]....
.L_38:
        /*0044*/ 	.word	0x00000d50


	//   ....[1]....
        /*0048*/ 	.word	0x00000df0


	//   ....[2]....
        /*004c*/ 	.word	0x00002280


	//   ....[3]....
        /*0050*/ 	.word	0x00004440


	//   ....[4]....
        /*0054*/ 	.word	0x00004460


	//   ....[5]....
        /*0058*/ 	.word	0x00004490


	//   ....[6]....
        /*005c*/ 	.word	0x00004dd0


	//   ....[7]....
        /*0060*/ 	.word	0x00004df0


	//   ....[8]....
        /*0064*/ 	.word	0x00004ee0


	//   ....[9]....
        /*0068*/ 	.word	0x00004fa0


	//   ....[10]....
        /*006c*/ 	.word	0x00004fc0


	//   ....[11]....
        /*0070*/ 	.word	0x000050b0


	//   ....[12]....
        /*0074*/ 	.word	0x00005180


	//   ....[13]....
        /*0078*/ 	.word	0x000051a0


	//   ....[14]....
        /*007c*/ 	.word	0x000052d0


	//   ....[15]....
        /*0080*/ 	.word	0x00005450


	//   ....[16]....
        /*0084*/ 	.word	0x00005460


	//   ....[17]....
        /*0088*/ 	.word	0x000055f0


	//----- nvinfo : EIATTR_COOP_GROUP_MASK_REGIDS
	.align		4
.L_39:
        /*008c*/ 	.byte	0x04, 0x29
        /*008e*/ 	.short	(.L_41 - .L_40)


	//   ....[0]....
.L_40:
        /*0090*/ 	.word	0xffffffff


	//   ....[1]....
        /*0094*/ 	.word	0xffffffff


	//   ....[2]....
        /*0098*/ 	.word	0xffffffff


	//   ....[3]....
        /*009c*/ 	.word	0xffffffff


	//   ....[4]....
        /*00a0*/ 	.word	0xffffffff


	//   ....[5]....
        /*00a4*/ 	.word	0xffffffff


	//   ....[6]....
        /*00a8*/ 	.word	0xffffffff


	//   ....[7]....
        /*00ac*/ 	.word	0xffffffff


	//   ....[8]....
        /*00b0*/ 	.word	0xffffffff


	//   ....[9]....
        /*00b4*/ 	.word	0xffffffff


	//   ....[10]....
        /*00b8*/ 	.word	0xffffffff


	//   ....[11]....
        /*00bc*/ 	.word	0xffffffff


	//   ....[12]....
        /*00c0*/ 	.word	0xffffffff


	//   ....[13]....
        /*00c4*/ 	.word	0xffffffff


	//----- nvinfo : EIATTR_COOP_GROUP_INSTR_OFFSETS
	.align		4
.L_41:
        /*00c8*/ 	.byte	0x04, 0x28
        /*00ca*/ 	.short	(.L_43 - .L_42)


	//   ....[0]....
.L_42:
        /*00cc*/ 	.word	0x000000c0


	//   ....[1]....
        /*00d0*/ 	.word	0x00000500


	//   ....[2]....
        /*00d4*/ 	.word	0x000006c0


	//   ....[3]....
        /*00d8*/ 	.word	0x00000850


	//   ....[4]....
        /*00dc*/ 	.word	0x00000940


	//   ....[5]....
        /*00e0*/ 	.word	0x00000aa0


	//   ....[6]....
        /*00e4*/ 	.word	0x00000c30


	//   ....[7]....
        /*00e8*/ 	.word	0x00000e70


	//   ....[8]....
        /*00ec*/ 	.word	0x00002160


	//   ....[9]....
        /*00f0*/ 	.word	0x00003060


	//   ....[10]....
        /*00f4*/ 	.word	0x00003530


	//   ....[11]....
        /*00f8*/ 	.word	0x00003560


	//   ....[12]....
        /*00fc*/ 	.word	0x00004340


	//   ....[13]....
        /*0100*/ 	.word	0x00004550


	//----- nvinfo : EIATTR_VRC_CTA_INIT_COUNT
	.align		4
.L_43:
        /*0104*/ 	.byte	0x02, 0x4a
        /*0106*/ 	.byte	0x80
	.zero		1


	//----- nvinfo : EIATTR_SYSCALL_OFFSETS
	.align		4
        /*0108*/ 	.byte	0x04, 0x46
        /*010a*/ 	.short	(.L_45 - .L_44)


	//   ....[0]....
.L_44:
        /*010c*/ 	.word	0x000060e0


	//   ....[1]....
        /*0110*/ 	.word	0x000061d0


	//   ....[2]....
        /*0114*/ 	.word	0x00006940


	//   ....[3]....
        /*0118*/ 	.word	0x00007300


	//   ....[4]....
        /*011c*/ 	.word	0x00007ca0


	//   ....[5]....
        /*0120*/ 	.word	0x00008640


	//----- nvinfo : EIATTR_MBARRIER_INSTR_OFFSETS
	.align		4
.L_45:
        /*0124*/ 	.byte	0x04, 0x39
        /*0126*/ 	.short	(.L_47 - .L_46)


	//   ....[0]....
.L_46:
        /*0128*/ 	.word	0x000005f0
        /*012c*/ 	.word	0x000000ff
        /*0130*/ 	.word	0x00000000
        /*0134*/ 	.short	0x0100
        /*0136*/ 	.byte	0x08
	.zero		1


	//   ....[1]....
        /*0138*/ 	.word	0x00000600
        /*013c*/ 	.word	0x000000ff
        /*0140*/ 	.word	0x00000030
        /*0144*/ 	.short	0x0100
        /*0146*/ 	.byte	0x08
	.zero		1


	//   ....[2]....
        /*0148*/ 	.word	0x00000610
        /*014c*/ 	.word	0x000000ff
        /*0150*/ 	.word	0x00000008
        /*0154*/ 	.short	0x0100
        /*0156*/ 	.byte	0x08
	.zero		1


	//   ....[3]....
        /*0158*/ 	.word	0x00000620
        /*015c*/ 	.word	0x000000ff
        /*0160*/ 	.word	0x00000038
        /*0164*/ 	.short	0x0100
        /*0166*/ 	.byte	0x08
	.zero		1


	//   ....[4]....
        /*0168*/ 	.word	0x00000630
        /*016c*/ 	.word	0x000000ff
        /*0170*/ 	.word	0x00000010
        /*0174*/ 	.short	0x0100
        /*0176*/ 	.byte	0x08
	.zero		1


	//   ....[5]....
        /*0178*/ 	.word	0x00000640
        /*017c*/ 	.word	0x000000ff
        /*0180*/ 	.word	0x00000040
        /*0184*/ 	.short	0x0100
        /*0186*/ 	.byte	0x08
	.zero		1


	//   ....[6]....
        /*0188*/ 	.word	0x00000650
        /*018c*/ 	.word	0x000000ff
        /*0190*/ 	.word	0x00000018
        /*0194*/ 	.short	0x0100
        /*0196*/ 	.byte	0x08
	.zero		1


	//   ....[7]....
        /*0198*/ 	.word	0x00000660
        /*019c*/ 	.word	0x000000ff
        /*01a0*/ 	.word	0x00000048
        /*01a4*/ 	.short	0x0100
        /*01a6*/ 	.byte	0x08
	.zero		1


	//   ....[8]....
        /*01a8*/ 	.word	0x00000670
        /*01ac*/ 	.word	0x000000ff
        /*01b0*/ 	.word	0x00000020
        /*01b4*/ 	.short	0x0100
        /*01b6*/ 	.byte	0x08
	.zero		1


	//   ....[9]....
        /*01b8*/ 	.word	0x00000680
        /*01bc*/ 	.word	0x000000ff
        /*01c0*/ 	.word	0x00000050
        /*01c4*/ 	.short	0x0100
        /*01c6*/ 	.byte	0x08
	.zero		1


	//   ....[10]....
        /*01c8*/ 	.word	0x00000690
        /*01cc*/ 	.word	0x000000ff
        /*01d0*/ 	.word	0x00000028
        /*01d4*/ 	.short	0x0100
        /*01d6*/ 	.byte	0x08
	.zero		1


	//   ....[11]....
        /*01d8*/ 	.word	0x000006a0
        /*01dc*/ 	.word	0x000000ff
        /*01e0*/ 	.word	0x00000058
        /*01e4*/ 	.short	0x0100
        /*01e6*/ 	.byte	0x08
	.zero		1


	//   ....[12]....
        /*01e8*/ 	.word	0x000007c0
        /*01ec*/ 	.word	0x000000ff
        /*01f0*/ 	.word	0x00000060
        /*01f4*/ 	.short	0x0100
        /*01f6*/ 	.byte	0x09
	.zero		1


	//   ....[13]....
        /*01f8*/ 	.word	0x000007d0
        /*01fc*/ 	.word	0x000000ff
        /*0200*/ 	.word	0x00000080
        /*0204*/ 	.short	0x0100
        /*0206*/ 	.byte	0x09
	.zero		1


	//   ....[14]....
        /*0208*/ 	.word	0x000007e0
        /*020c*/ 	.word	0x000000ff
        /*0210*/ 	.word	0x00000068
        /*0214*/ 	.short	0x0100
        /*0216*/ 	.byte	0x09
	.zero		1


	//   ....[15]....
        /*0218*/ 	.word	0x000007f0
        /*021c*/ 	.word	0x000000ff
        /*0220*/ 	.word	0x00000088
        /*0224*/ 	.short	0x0100
        /*0226*/ 	.byte	0x09
	.zero		1


	//   ....[16]....
        /*0228*/ 	.word	0x00000800
        /*022c*/ 	.word	0x000000ff
        /*0230*/ 	.word	0x00000070
        /*0234*/ 	.short	0x0100
        /*0236*/ 	.byte	0x09
	.zero		1


	//   ....[17]....
        /*0238*/ 	.word	0x00000810
        /*023c*/ 	.word	0x000000ff
        /*0240*/ 	.word	0x00000090
        /*0244*/ 	.short	0x0100
        /*0246*/ 	.byte	0x09
	.zero		1


	//   ....[18]....
        /*0248*/ 	.word	0x00000820
        /*024c*/ 	.word	0x000000ff
        /*0250*/ 	.word	0x00000078
        /*0254*/ 	.short	0x0100
        /*0256*/ 	.byte	0x09
	.zero		1


	//   ....[19]....
        /*0258*/ 	.word	0x00000830
        /*025c*/ 	.word	0x000000ff
        /*0260*/ 	.word	0x00000098
        /*0264*/ 	.short	0x0100
        /*0266*/ 	.byte	0x09
	.zero		1


	//   ....[20]....
        /*0268*/ 	.word	0x00000910
        /*026c*/ 	.word	0x000000ff
        /*0270*/ 	.word	0x000000a0
        /*0274*/ 	.short	0x0100
        /*0276*/ 	.byte	0x08
	.zero		1


	//   ....[21]....
        /*0278*/ 	.word	0x00000920
        /*027c*/ 	.word	0x000000ff
        /*0280*/ 	.word	0x000000a8
        /*0284*/ 	.short	0x0100
        /*0286*/ 	.byte	0x08
	.zero		1


	//   ....[22]....
        /*0288*/ 	.word	0x00000a50
        /*028c*/ 	.word	0x000000ff
        /*0290*/ 	.word	0x000000b0
        /*0294*/ 	.short	0x0100
        /*0296*/ 	.byte	0x08
	.zero		1


	//   ....[23]....
        /*0298*/ 	.word	0x00000a60
        /*029c*/ 	.word	0x000000ff
        /*02a0*/ 	.word	0x000000c0
        /*02a4*/ 	.short	0x0100
        /*02a6*/ 	.byte	0x08
	.zero		1


	//   ....[24]....
        /*02a8*/ 	.word	0x00000a70
        /*02ac*/ 	.word	0x000000ff
        /*02b0*/ 	.word	0x000000b8
        /*02b4*/ 	.short	0x0100
        /*02b6*/ 	.byte	0x08
	.zero		1


	//   ....[25]....
        /*02b8*/ 	.word	0x00000a80
        /*02bc*/ 	.word	0x000000ff
        /*02c0*/ 	.word	0x000000c8
        /*02c4*/ 	.short	0x0100
        /*02c6*/ 	.byte	0x08
	.zero		1


	//   ....[26]....
        /*02c8*/ 	.word	0x00000ba0
        /*02cc*/ 	.word	0x000000ff
        /*02d0*/ 	.word	0x000000d0
        /*02d4*/ 	.short	0x0100
        /*02d6*/ 	.byte	0x09
	.zero		1


	//   ....[27]....
        /*02d8*/ 	.word	0x00000bb0
        /*02dc*/ 	.word	0x000000ff
        /*02e0*/ 	.word	0x000000f0
        /*02e4*/ 	.short	0x0100
        /*02e6*/ 	.byte	0x09
	.zero		1


	//   ....[28]....
        /*02e8*/ 	.word	0x00000bc0
        /*02ec*/ 	.word	0x000000ff
        /*02f0*/ 	.word	0x000000d8
        /*02f4*/ 	.short	0x0100
        /*02f6*/ 	.byte	0x09
	.zero		1


	//   ....[29]....
        /*02f8*/ 	.word	0x00000bd0
        /*02fc*/ 	.word	0x000000ff
        /*0300*/ 	.word	0x000000f8
        /*0304*/ 	.short	0x0100
        /*0306*/ 	.byte	0x09
	.zero		1


	//   ....[30]....
        /*0308*/ 	.word	0x00000be0
        /*030c*/ 	.word	0x000000ff
        /*0310*/ 	.word	0x000000e0
        /*0314*/ 	.short	0x0100
        /*0316*/ 	.byte	0x09
	.zero		1


	//   ....[31]....
        /*0318*/ 	.word	0x00000bf0
        /*031c*/ 	.word	0x000000ff
        /*0320*/ 	.word	0x00000100
        /*0324*/ 	.short	0x0100
        /*0326*/ 	.byte	0x09
	.zero		1


	//   ....[32]....
        /*0328*/ 	.word	0x00000c00
        /*032c*/ 	.word	0x000000ff
        /*0330*/ 	.word	0x000000e8
        /*0334*/ 	.short	0x0100
        /*0336*/ 	.byte	0x09
	.zero		1


	//   ....[33]....
        /*0338*/ 	.word	0x00000c10
        /*033c*/ 	.word	0x000000ff
        /*0340*/ 	.word	0x00000108
        /*0344*/ 	.short	0x0100
        /*0346*/ 	.byte	0x09
	.zero		1


	//   ....[34]....
        /*0348*/ 	.word	0x00000d00
        /*034c*/ 	.word	0x000000ff
        /*0350*/ 	.word	0x00000110
        /*0354*/ 	.short	0x0100
        /*0356*/ 	.byte	0x08
	.zero		1


	//   ....[35]....
        /*0358*/ 	.word	0x00000d10
        /*035c*/ 	.word	0x000000ff
        /*0360*/ 	.word	0x00000120
        /*0364*/ 	.short	0x0100
        /*0366*/ 	.byte	0x08
	.zero		1


	//   ....[36]....
        /*0368*/ 	.word	0x00000d20
        /*036c*/ 	.word	0x000000ff
        /*0370*/ 	.word	0x00000118
        /*0374*/ 	.short	0x0100
        /*0376*/ 	.byte	0x08
	.zero		1


	//   ....[37]....
        /*0378*/ 	.word	0x00000d30
        /*037c*/ 	.word	0x000000ff
        /*0380*/ 	.word	0x00000128
        /*0384*/ 	.short	0x0100
        /*0386*/ 	.byte	0x08
	.zero		1


	//   ....[38]....
        /*0388*/ 	.word	0x00000e20
        /*038c*/ 	.word	0x000000ff
        /*0390*/ 	.word	0x00000130
        /*0394*/ 	.short	0x0100
        /*0396*/ 	.byte	0x07
	.zero		1


	//   ....[39]....
        /*0398*/ 	.word	0x00001830
        /*039c*/ 	.word	0x00000003
        /*03a0*/ 	.word	0x00000120
        /*03a4*/ 	.short	0x010a
        /*03a6*/ 	.byte	0xff
	.zero		1


	//   ....[40]....
        /*03a8*/ 	.word	0x00001860
        /*03ac*/ 	.word	0x00000003
        /*03b0*/ 	.word	0x00000110
        /*03b4*/ 	.short	0x0101
        /*03b6*/ 	.byte	0xff
	.zero		1


	//   ....[41]....
        /*03b8*/ 	.word	0x00001960
        /*03bc*/ 	.word	0x000000ff
        /*03c0*/ 	.word	0x00000030
        /*03c4*/ 	.short	0x010a
        /*03c6*/ 	.byte	0x08
	.zero		1


	//   ....[42]....
        /*03c8*/ 	.word	0x00001a20
        /*03cc*/ 	.word	0x000000ff
        /*03d0*/ 	.word	0x00000030
        /*03d4*/ 	.short	0x010a
        /*03d6*/ 	.byte	0x21
	.zero		1


	//   ....[43]....
        /*03d8*/ 	.word	0x00001bd0
        /*03dc*/ 	.word	0x000000ff
        /*03e0*/ 	.word	0x00000030
        /*03e4*/ 	.short	0x010a
        /*03e6*/ 	.byte	0x08
	.zero		1


	//   ....[44]....
        /*03e8*/ 	.word	0x00001d80
        /*03ec*/ 	.word	0x000000ff
        /*03f0*/ 	.word	0x000000a8
        /*03f4*/ 	.short	0x0101
        /*03f6*/ 	.byte	0x06
	.zero		1


	//   ....[45]....
        /*03f8*/ 	.word	0x00001da0
        /*03fc*/ 	.word	0x000000ff
        /*0400*/ 	.word	0x00000030
        /*0404*/ 	.short	0x010a
        /*0406*/ 	.byte	0x08
	.zero		1


	//   ....[46]....
        /*0408*/ 	.word	0x00001e20
        /*040c*/ 	.word	0x000000ff
        /*0410*/ 	.word	0x00000030
        /*0414*/ 	.short	0x010a
        /*0416*/ 	.byte	0x21
	.zero		1


	//   ....[47]....
        /*0418*/ 	.word	0x00001fb0
        /*041c*/ 	.word	0x000000ff
        /*0420*/ 	.word	0x00000030
        /*0424*/ 	.short	0x010a
        /*0426*/ 	.byte	0x08
	.zero		1


	//   ....[48]....
        /*0428*/ 	.word	0x00002190
        /*042c*/ 	.word	0x00000002
        /*0430*/ 	.word	0x000000b0
        /*0434*/ 	.short	0x010a
        /*0436*/ 	.byte	0xff
	.zero		1


	//   ....[49]....
        /*0438*/ 	.word	0x00002250
        /*043c*/ 	.word	0x00000002
        /*0440*/ 	.word	0x00000000
        /*0444*/ 	.short	0x0101
        /*0446*/ 	.byte	0xff
	.zero		1


	//   ....[50]....
        /*0448*/ 	.word	0x000027b0
        /*044c*/ 	.word	0x000000ff
        /*0450*/ 	.word	0x00000000
        /*0454*/ 	.short	0x010a
        /*0456*/ 	.byte	0x04
	.zero		1


	//   ....[51]....
        /*0458*/ 	.word	0x00002840
        /*045c*/ 	.word	0x000000ff
        /*0460*/ 	.word	0x00000000
        /*0464*/ 	.short	0x010a
        /*0466*/ 	.byte	0x04
	.zero		1


	//   ....[52]....
        /*0468*/ 	.word	0x000028d0
        /*046c*/ 	.word	0x000000ff
        /*0470*/ 	.word	0x00000000
        /*0474*/ 	.short	0x010a
        /*0476*/ 	.byte	0x04
	.zero		1


	//   ....[53]....
        /*0478*/ 	.word	0x00002960
        /*047c*/ 	.word	0x000000ff
        /*0480*/ 	.word	0x00000000
        /*0484*/ 	.short	0x010a
        /*0486*/ 	.byte	0x04
	.zero		1


	//   ....[54]....
        /*0488*/ 	.word	0x000029f0
        /*048c*/ 	.word	0x000000ff
        /*0490*/ 	.word	0x00000000
        /*0494*/ 	.short	0x010a
        /*0496*/ 	.byte	0x04
	.zero		1


	//   ....[55]....
        /*0498*/ 	.word	0x00002a90
        /*049c*/ 	.word	0x00000000
        /*04a0*/ 	.word	0x00000000
        /*04a4*/ 	.short	0x010a
        /*04a6*/ 	.byte	0xff
	.zero		1


	//   ....[56]....
        /*04a8*/ 	.word	0x00002bc0
        /*04ac*/ 	.word	0x00000000
        /*04b0*/ 	.word	0x00000110
        /*04b4*/ 	.short	0x010a
        /*04b6*/ 	.byte	0xff
	.zero		1


	//   ....[57]....
        /*04b8*/ 	.word	0x00002c30
        /*04bc*/ 	.word	0x00000004
        /*04c0*/ 	.word	0x00000000
        /*04c4*/ 	.short	0x0101
        /*04c6*/ 	.byte	0xff
	.zero		1


	//   ....[58]....
        /*04c8*/ 	.word	0x00002c50
        /*04cc*/ 	.word	0x000000ff
        /*04d0*/ 	.word	0x000000c0
        /*04d4*/ 	.short	0x010a
        /*04d6*/ 	.byte	0x05
	.zero		1


	//   ....[59]....
        /*04d8*/ 	.word	0x00002d70
        /*04dc*/ 	.word	0x00000000
        /*04e0*/ 	.word	0x000000b0
        /*04e4*/ 	.short	0x010a
        /*04e6*/ 	.byte	0xff
	.zero		1


	//   ....[60]....
        /*04e8*/ 	.word	0x00002e70
        /*04ec*/ 	.word	0x00000000
        /*04f0*/ 	.word	0x00000000
        /*04f4*/ 	.short	0x0101
        /*04f6*/ 	.byte	0xff
	.zero		1


	//   ....[61]....
        /*04f8*/ 	.word	0x00002f00
        /*04fc*/ 	.word	0x000000ff
        /*0500*/ 	.word	0x000000c0
        /*0504*/ 	.short	0x0106
        /*0506*/ 	.byte	0x05
	.zero		1


	//   ....[62]....
        /*0508*/ 	.word	0x00002f20
        /*050c*/ 	.word	0x000000ff
        /*0510*/ 	.word	0x000000c0
        /*0514*/ 	.short	0x010a
        /*0516*/ 	.byte	0x05
	.zero		1


	//   ....[63]....
        /*0518*/ 	.word	0x00002fb0
        /*051c*/ 	.word	0x000000ff
        /*0520*/ 	.word	0x000000c0
        /*0524*/ 	.short	0x0106
        /*0526*/ 	.byte	0x04
	.zero		1


	//   ....[64]....
        /*0528*/ 	.word	0x00002ff0
        /*052c*/ 	.word	0x00000000
        /*0530*/ 	.word	0x000000c0
        /*0534*/ 	.short	0x010a
        /*0536*/ 	.byte	0xff
	.zero		1


	//   ....[65]....
        /*0538*/ 	.word	0x00003230
        /*053c*/ 	.word	0x000000ff
        /*0540*/ 	.word	0x00000008
        /*0544*/ 	.short	0x010a
        /*0546*/ 	.byte	0x06
	.zero		1


	//   ....[66]....
        /*0548*/ 	.word	0x00003250
        /*054c*/ 	.word	0x000000ff
        /*0550*/ 	.word	0x00000008
        /*0554*/ 	.short	0x010a
        /*0556*/ 	.byte	0x06
	.zero		1


	//   ....[67]....
        /*0558*/ 	.word	0x000033e0
        /*055c*/ 	.word	0x000000ff
        /*0560*/ 	.word	0x00000008
        /*0564*/ 	.short	0x010a
        /*0566*/ 	.byte	0x06
	.zero		1


	//   ....[68]....
        /*0568*/ 	.word	0x00003400
        /*056c*/ 	.word	0x000000ff
        /*0570*/ 	.word	0x00000008
        /*0574*/ 	.short	0x010a
        /*0576*/ 	.byte	0x06
	.zero		1


	//   ....[69]....
        /*0578*/ 	.word	0x000034c0
        /*057c*/ 	.word	0x000000ff
        /*0580*/ 	.word	0x00000000
        /*0584*/ 	.short	0x0101
        /*0586*/ 	.byte	0x07
	.zero		1


	//   ....[70]....
        /*0588*/ 	.word	0x00003880
        /*058c*/ 	.word	0x00000000
        /*0590*/ 	.word	0x000000b0
        /*0594*/ 	.short	0x010a
        /*0596*/ 	.byte	0xff
	.zero		1


	//   ....[71]....
        /*0598*/ 	.word	0x00003940
        /*059c*/ 	.word	0x00000000
        /*05a0*/ 	.word	0x00000000
        /*05a4*/ 	.short	0x0101
        /*05a6*/ 	.byte	0xff
	.zero		1


	//   ....[72]....
        /*05a8*/ 	.word	0x000039f0
        /*05ac*/ 	.word	0x000000ff
        /*05b0*/ 	.word	0x00000000
        /*05b4*/ 	.short	0x010a
        /*05b6*/ 	.byte	0x09
	.zero		1


	//   ....[73]....
        /*05b8*/ 	.word	0x00003a10
        /*05bc*/ 	.word	0x000000ff
        /*05c0*/ 	.word	0x000000f0
        /*05c4*/ 	.short	0x010a
        /*05c6*/ 	.byte	0x08
	.zero		1


	//   ....[74]....
        /*05c8*/ 	.word	0x00003ac0
        /*05cc*/ 	.word	0x000000ff
        /*05d0*/ 	.word	0x00000000
        /*05d4*/ 	.short	0x010a
        /*05d6*/ 	.byte	0x0e
	.zero		1


	//   ....[75]....
        /*05d8*/ 	.word	0x00003bf0
        /*05dc*/ 	.word	0x000000ff
        /*05e0*/ 	.word	0x00000000
        /*05e4*/ 	.short	0x010a
        /*05e6*/ 	.byte	0x26
	.zero		1


	//   ....[76]....
        /*05e8*/ 	.word	0x00004030
        /*05ec*/ 	.word	0x000000ff
        /*05f0*/ 	.word	0x00000000
        /*05f4*/ 	.short	0x010a
        /*05f6*/ 	.byte	0x08
	.zero		1


	//   ....[77]....
        /*05f8*/ 	.word	0x000040c0
        /*05fc*/ 	.word	0x000000ff
        /*0600*/ 	.word	0x00000000
        /*0604*/ 	.short	0x010a
        /*0606*/ 	.byte	0x08
	.zero		1


	//   ....[78]....
        /*0608*/ 	.word	0x00004150
        /*060c*/ 	.word	0x000000ff
        /*0610*/ 	.word	0x00000000
        /*0614*/ 	.short	0x010a
        /*0616*/ 	.byte	0x08
	.zero		1


	//   ....[79]....
        /*0618*/ 	.word	0x000041f0
        /*061c*/ 	.word	0x00000000
        /*0620*/ 	.word	0x00000000
        /*0624*/ 	.short	0x010a
        /*0626*/ 	.byte	0xff
	.zero		1


	//   ....[80]....
        /*0628*/ 	.word	0x00004230
        /*062c*/ 	.word	0x00000000
        /*0630*/ 	.word	0x00000000
        /*0634*/ 	.short	0x010a
        /*0636*/ 	.byte	0xff
	.zero		1


	//   ....[81]....
        /*0638*/ 	.word	0x000042a0
        /*063c*/ 	.word	0x000000ff
        /*0640*/ 	.word	0x00000000
        /*0644*/ 	.short	0x0101
        /*0646*/ 	.byte	0x05
	.zero		1


	//   ....[82]....
        /*0648*/ 	.word	0x000042e0
        /*064c*/ 	.word	0x000000ff
        /*0650*/ 	.word	0x00000130
        /*0654*/ 	.short	0x010a
        /*0656*/ 	.byte	0x07
	.zero		1


	//   ....[83]....
        /*0658*/ 	.word	0x00004330
        /*065c*/ 	.word	0x000000ff
        /*0660*/ 	.word	0x00000000
        /*0664*/ 	.short	0x0101
        /*0666*/ 	.byte	0x05
	.zero		1


	//   ....[84]....
        /*0668*/ 	.word	0x00004780
        /*066c*/ 	.word	0x00000000
        /*0670*/ 	.word	0x000000b0
        /*0674*/ 	.short	0x010a
        /*0676*/ 	.byte	0xff
	.zero		1


	//   ....[85]....
        /*0678*/ 	.word	0x00004840
        /*067c*/ 	.word	0x00000000
        /*0680*/ 	.word	0x00000000
        /*0684*/ 	.short	0x0101
        /*0686*/ 	.byte	0xff
	.zero		1


	//   ....[86]....
        /*0688*/ 	.word	0x00004b60
        /*068c*/ 	.word	0x000000ff
        /*0690*/ 	.word	0x000000a8
        /*0694*/ 	.short	0x010a
        /*0696*/ 	.byte	0x07
	.zero		1


	//   ....[87]....
        /*0698*/ 	.word	0x00004d50
        /*069c*/ 	.word	0x000000ff
        /*06a0*/ 	.word	0x00000080
        /*06a4*/ 	.short	0x010a
        /*06a6*/ 	.byte	0x07
	.zero		1


	//   ....[88]....
        /*06a8*/ 	.word	0x00004f40
        /*06ac*/ 	.word	0x000000ff
        /*06b0*/ 	.word	0x00000060
        /*06b4*/ 	.short	0x010b
        /*06b6*/ 	.byte	0x07
	.zero		1


	//   ....[89]....
        /*06b8*/ 	.word	0x00004f50
        /*06bc*/ 	.word	0x000000ff
        /*06c0*/ 	.word	0x00000000
        /*06c4*/ 	.short	0x0101
        /*06c6*/ 	.byte	0x0e
	.zero		1


	//   ....[90]....
        /*06c8*/ 	.word	0x00004f70
        /*06cc*/ 	.word	0x000000ff
        /*06d0*/ 	.word	0x00000088
        /*06d4*/ 	.short	0x010a
        /*06d6*/ 	.byte	0x07
	.zero		1


	//   ....[91]....
        /*06d8*/ 	.word	0x00005120
        /*06dc*/ 	.word	0x000000ff
        /*06e0*/ 	.word	0x00000068
        /*06e4*/ 	.short	0x010b
        /*06e6*/ 	.byte	0x07
	.zero		1


	//   ....[92]....
        /*06e8*/ 	.word	0x00005130
        /*06ec*/ 	.word	0x000000ff
        /*06f0*/ 	.word	0x00000000
        /*06f4*/ 	.short	0x0101
        /*06f6*/ 	.byte	0x0e
	.zero		1


	//   ....[93]....
        /*06f8*/ 	.word	0x00005140
        /*06fc*/ 	.word	0x000000ff
        /*0700*/ 	.word	0x00000090
        /*0704*/ 	.short	0x010a
        /*0706*/ 	.byte	0x07
	.zero		1


	//   ....[94]....
        /*0708*/ 	.word	0x00005370
        /*070c*/ 	.word	0x000000ff
        /*0710*/ 	.word	0x00000070
        /*0714*/ 	.short	0x010b
        /*0716*/ 	.byte	0x07
	.zero		1


	//   ....[95]....
        /*0718*/ 	.word	0x000053e0
        /*071c*/ 	.word	0x000000ff
        /*0720*/ 	.word	0x00000000
        /*0724*/ 	.short	0x0101
        /*0726*/ 	.byte	0x0e
	.zero		1


	//   ....[96]....
        /*0728*/ 	.word	0x00005420
        /*072c*/ 	.word	0x000000ff
        /*0730*/ 	.word	0x00000098
        /*0734*/ 	.short	0x010a
        /*0736*/ 	.byte	0x07
	.zero		1


	//   ....[97]....
        /*0738*/ 	.word	0x00005650
        /*073c*/ 	.word	0x000000ff
        /*0740*/ 	.word	0x00000078
        /*0744*/ 	.short	0x010b
        /*0746*/ 	.byte	0x07
	.zero		1


	//   ....[98]....
        /*0748*/ 	.word	0x00005670
        /*074c*/ 	.word	0x000000ff
        /*0750*/ 	.word	0x00000000
        /*0754*/ 	.short	0x0101
        /*0756*/ 	.byte	0x0d
	.zero		1


	//   ....[99]....
        /*0758*/ 	.word	0x000056a0
        /*075c*/ 	.word	0x000000ff
        /*0760*/ 	.word	0x00000080
        /*0764*/ 	.short	0x010a
        /*0766*/ 	.byte	0x07
	.zero		1


	//   ....[100]....
        /*0768*/ 	.word	0x000056c0
        /*076c*/ 	.word	0x000000ff
        /*0770*/ 	.word	0x00000088
        /*0774*/ 	.short	0x010a
        /*0776*/ 	.byte	0x07
	.zero		1


	//   ....[101]....
        /*0778*/ 	.word	0x000056e0
        /*077c*/ 	.word	0x000000ff
        /*0780*/ 	.word	0x00000090
        /*0784*/ 	.short	0x010a
        /*0786*/ 	.byte	0x07
	.zero		1


	//   ....[102]....
        /*0788*/ 	.word	0x00005720
        /*078c*/ 	.word	0x00000000
        /*0790*/ 	.word	0x00000098
        /*0794*/ 	.short	0x010a
        /*0796*/ 	.byte	0xff
	.zero		1


	//   ....[103]....
        /*0798*/ 	.word	0x00005aa0
        /*079c*/ 	.word	0x00000000
        /*07a0*/ 	.word	0x000000b0
        /*07a4*/ 	.short	0x010a
        /*07a6*/ 	.byte	0xff
	.zero		1


	//   ....[104]....
        /*07a8*/ 	.word	0x00005bb0
        /*07ac*/ 	.word	0x00000000
        /*07b0*/ 	.word	0x00000000
        /*07b4*/ 	.short	0x0101
        /*07b6*/ 	.byte	0xff
	.zero		1


	//   ....[105]....
        /*07b8*/ 	.word	0x00006600
        /*07bc*/ 	.word	0x000000ff
        /*07c0*/ 	.word	0x00000060
        /*07c4*/ 	.short	0x010a
        /*07c6*/ 	.byte	0x30
	.zero		1


	//   ....[106]....
        /*07c8*/ 	.word	0x00006640
        /*07cc*/ 	.word	0x00000058
        /*07d0*/ 	.word	0x000000d0
        /*07d4*/ 	.short	0x010a
        /*07d6*/ 	.byte	0xff
	.zero		1


	//   ....[107]....
        /*07d8*/ 	.word	0x00006730
        /*07dc*/ 	.word	0x000000ff
        /*07e0*/ 	.word	0x00000060
        /*07e4*/ 	.short	0x010a
        /*07e6*/ 	.byte	0x30
	.zero		1


	//   ....[108]....
        /*07e8*/ 	.word	0x00006820
        /*07ec*/ 	.word	0x00000058
        /*07f0*/ 	.word	0x000000d0
        /*07f4*/ 	.short	0x010a
        /*07f6*/ 	.byte	0xff
	.zero		1


	//   ....[109]....
        /*07f8*/ 	.word	0x00007030
        /*07fc*/ 	.word	0x00000000
        /*0800*/ 	.word	0x00000000
        /*0804*/ 	.short	0x0101
        /*0806*/ 	.byte	0xff
	.zero		1


	//   ....[110]....
        /*0808*/ 	.word	0x00007040
        /*080c*/ 	.word	0x00000003
        /*0810*/ 	.word	0x00000060
        /*0814*/ 	.short	0x010a
        /*0816*/ 	.byte	0xff
	.zero		1


	//   ....[111]....
        /*0818*/ 	.word	0x00007120
        /*081c*/ 	.word	0x00000003
        /*0820*/ 	.word	0x00000060
        /*0824*/ 	.short	0x010a
        /*0826*/ 	.byte	0xff
	.zero		1


	//   ....[112]....
        /*0828*/ 	.word	0x000079d0
        /*082c*/ 	.word	0x0000005b
        /*0830*/ 	.word	0x00000000
        /*0834*/ 	.short	0x0101
        /*0836*/ 	.byte	0xff
	.zero		1


	//   ....[113]....
        /*0838*/ 	.word	0x000079f0
        /*083c*/ 	.word	0x0000005c
        /*0840*/ 	.word	0x00000060
        /*0844*/ 	.short	0x010a
        /*0846*/ 	.byte	0xff
	.zero		1


	//   ....[114]....
        /*0848*/ 	.word	0x00007ac0
        /*084c*/ 	.word	0x0000005c
        /*0850*/ 	.word	0x00000060
        /*0854*/ 	.short	0x010a
        /*0856*/ 	.byte	0xff
	.zero		1


	//   ....[115]....
        /*0858*/ 	.word	0x00008370
        /*085c*/ 	.word	0x0000005b
        /*0860*/ 	.word	0x00000000
        /*0864*/ 	.short	0x0101
        /*0866*/ 	.byte	0xff
	.zero		1


	//   ....[116]....
        /*0868*/ 	.word	0x00008390
        /*086c*/ 	.word	0x0000005c
        /*0870*/ 	.word	0x00000060
        /*0874*/ 	.short	0x010a
        /*0876*/ 	.byte	0xff
	.zero		1


	//   ....[117]....
        /*0878*/ 	.word	0x00008460
        /*087c*/ 	.word	0x0000005c
        /*0880*/ 	.word	0x00000060
        /*0884*/ 	.short	0x010a
        /*0886*/ 	.byte	0xff
	.zero		1


	//   ....[118]....
        /*0888*/ 	.word	0x00008770
        /*088c*/ 	.word	0x00000058
        /*0890*/ 	.word	0x00000000
        /*0894*/ 	.short	0x0101
        /*0896*/ 	.byte	0xff
	.zero		1


	//   ....[119]....
        /*0898*/ 	.word	0x00008d60
        /*089c*/ 	.word	0x00000002
        /*08a0*/ 	.word	0x00000000
        /*08a4*/ 	.short	0x0101
        /*08a6*/ 	.byte	0xff
	.zero		1


	//   ....[120]....
        /*08a8*/ 	.word	0x00008fd0
        /*08ac*/ 	.word	0x000000ff
        /*08b0*/ 	.word	0x00000000
        /*08b4*/ 	.short	0x0101
        /*08b6*/ 	.byte	0x04
	.zero		1


	//   ....[121]....
        /*08b8*/ 	.word	0x00008ff0
        /*08bc*/ 	.word	0x00000003
        /*08c0*/ 	.word	0x00000120
        /*08c4*/ 	.short	0x010a
        /*08c6*/ 	.byte	0xff
	.zero		1


	//   ....[122]....
        /*08c8*/ 	.word	0x00009050
        /*08cc*/ 	.word	0x00000002
        /*08d0*/ 	.word	0x00000030
        /*08d4*/ 	.short	0x010a
        /*08d6*/ 	.byte	0xff
	.zero		1


	//   ....[123]....
        /*08d8*/ 	.word	0x000090b0
        /*08dc*/ 	.word	0x00000002
        /*08e0*/ 	.word	0x00000030
        /*08e4*/ 	.short	0x010a
        /*08e6*/ 	.byte	0xff
	.zero		1


	//   ....[124]....
        /*08e8*/ 	.word	0x00009100
        /*08ec*/ 	.word	0x00000002
        /*08f0*/ 	.word	0x000000b0
        /*08f4*/ 	.short	0x010a
        /*08f6*/ 	.byte	0xff
	.zero		1


	//   ....[125]....
        /*08f8*/ 	.word	0x00009160
        /*08fc*/ 	.word	0x00000000
        /*0900*/ 	.word	0x00000000
        /*0904*/ 	.short	0x010a
        /*0906*/ 	.byte	0xff
	.zero		1


	//   ....[126]....
        /*0908*/ 	.word	0x000091c0
        /*090c*/ 	.word	0x00000000
        /*0910*/ 	.word	0x00000000
        /*0914*/ 	.short	0x010a
        /*0916*/ 	.byte	0xff
	.zero		1


	//   ....[127]....
        /*0918*/ 	.word	0x00009220
        /*091c*/ 	.word	0x00000000
        /*0920*/ 	.word	0x00000000
        /*0924*/ 	.short	0x010a
        /*0926*/ 	.byte	0xff
	.zero		1


	//   ....[128]....
        /*0928*/ 	.word	0x00009280
        /*092c*/ 	.word	0x00000000
        /*0930*/ 	.word	0x00000000
        /*0934*/ 	.short	0x010a
        /*0936*/ 	.byte	0xff
	.zero		1


	//   ....[129]....
        /*0938*/ 	.word	0x000092e0
        /*093c*/ 	.word	0x00000000
        /*0940*/ 	.word	0x00000000
        /*0944*/ 	.short	0x010a
        /*0946*/ 	.byte	0xff
	.zero		1


	//   ....[130]....
        /*0948*/ 	.word	0x00009330
        /*094c*/ 	.word	0x00000000
        /*0950*/ 	.word	0x00000110
        /*0954*/ 	.short	0x010a
        /*0956*/ 	.byte	0xff
	.zero		1


	//   ....[131]....
        /*0958*/ 	.word	0x00009390
        /*095c*/ 	.word	0x00000000
        /*0960*/ 	.word	0x000000c0
        /*0964*/ 	.short	0x010a
        /*0966*/ 	.byte	0xff
	.zero		1


	//   ....[132]....
        /*0968*/ 	.word	0x000093e0
        /*096c*/ 	.word	0x00000000
        /*0970*/ 	.word	0x000000b0
        /*0974*/ 	.short	0x010a
        /*0976*/ 	.byte	0xff
	.zero		1


	//   ....[133]....
        /*0978*/ 	.word	0x00009440
        /*097c*/ 	.word	0x00000000
        /*0980*/ 	.word	0x000000c0
        /*0984*/ 	.short	0x010a
        /*0986*/ 	.byte	0xff
	.zero		1


	//   ....[134]....
        /*0988*/ 	.word	0x000094a0
        /*098c*/ 	.word	0x00000004
        /*0990*/ 	.word	0x00000008
        /*0994*/ 	.short	0x010a
        /*0996*/ 	.byte	0xff
	.zero		1


	//   ....[135]....
        /*0998*/ 	.word	0x00009580
        /*099c*/ 	.word	0x00000002
        /*09a0*/ 	.word	0x00000008
        /*09a4*/ 	.short	0x010a
        /*09a6*/ 	.byte	0xff
	.zero		1


	//   ....[136]....
        /*09a8*/ 	.word	0x000095d0
        /*09ac*/ 	.word	0x00000000
        /*09b0*/ 	.word	0x000000b0
        /*09b4*/ 	.short	0x010a
        /*09b6*/ 	.byte	0xff
	.zero		1


	//   ....[137]....
        /*09b8*/ 	.word	0x00009630
        /*09bc*/ 	.word	0x00000000
        /*09c0*/ 	.word	0x000000f0
        /*09c4*/ 	.short	0x010a
        /*09c6*/ 	.byte	0xff
	.zero		1


	//   ....[138]....
        /*09c8*/ 	.word	0x00009690
        /*09cc*/ 	.word	0x00000000
        /*09d0*/ 	.word	0x00000000
        /*09d4*/ 	.short	0x010a
        /*09d6*/ 	.byte	0xff
	.zero		1


	//   ....[139]....
        /*09d8*/ 	.word	0x000096f0
        /*09dc*/ 	.word	0x00000000
        /*09e0*/ 	.word	0x00000000
        /*09e4*/ 	.short	0x010a
        /*09e6*/ 	.byte	0xff
	.zero		1


	//   ....[140]....
        /*09e8*/ 	.word	0x00009750
        /*09ec*/ 	.word	0x00000000
        /*09f0*/ 	.word	0x00000000
        /*09f4*/ 	.short	0x010a
        /*09f6*/ 	.byte	0xff
	.zero		1


	//   ....[141]....
        /*09f8*/ 	.word	0x000097b0
        /*09fc*/ 	.word	0x00000000
        /*0a00*/ 	.word	0x00000000
        /*0a04*/ 	.short	0x010a
        /*0a06*/ 	.byte	0xff
	.zero		1


	//   ....[142]....
        /*0a08*/ 	.word	0x00009810
        /*0a0c*/ 	.word	0x00000000
        /*0a10*/ 	.word	0x00000130
        /*0a14*/ 	.short	0x010a
        /*0a16*/ 	.byte	0xff
	.zero		1


	//   ....[143]....
        /*0a18*/ 	.word	0x00009860
        /*0a1c*/ 	.word	0x00000000
        /*0a20*/ 	.word	0x000000b0
        /*0a24*/ 	.short	0x010a
        /*0a26*/ 	.byte	0xff
	.zero		1


	//   ....[144]....
        /*0a28*/ 	.word	0x000098c0
        /*0a2c*/ 	.word	0x00000000
        /*0a30*/ 	.word	0x000000a8
        /*0a34*/ 	.short	0x010a
        /*0a36*/ 	.byte	0xff
	.zero		1


	//   ....[145]....
        /*0a38*/ 	.word	0x00009920
        /*0a3c*/ 	.word	0x00000003
        /*0a40*/ 	.word	0x00000080
        /*0a44*/ 	.short	0x010a
        /*0a46*/ 	.byte	0xff
	.zero		1


	//   ....[146]....
        /*0a48*/ 	.word	0x00009980
        /*0a4c*/ 	.word	0x00000003
        /*0a50*/ 	.word	0x00000088
        /*0a54*/ 	.short	0x010a
        /*0a56*/ 	.byte	0xff
	.zero		1


	//   ....[147]....
        /*0a58*/ 	.word	0x000099e0
        /*0a5c*/ 	.word	0x00000003
        /*0a60*/ 	.word	0x00000090
        /*0a64*/ 	.short	0x010a
        /*0a66*/ 	.byte	0xff
	.zero		1


	//   ....[148]....
        /*0a68*/ 	.word	0x00009a40
        /*0a6c*/ 	.word	0x00000003
        /*0a70*/ 	.word	0x00000098
        /*0a74*/ 	.short	0x010a
        /*0a76*/ 	.byte	0xff
	.zero		1


	//   ....[149]....
        /*0a78*/ 	.word	0x00009aa0
        /*0a7c*/ 	.word	0x00000000
        /*0a80*/ 	.word	0x00000080
        /*0a84*/ 	.short	0x010a
        /*0a86*/ 	.byte	0xff
	.zero		1


	//   ....[150]....
        /*0a88*/ 	.word	0x00009b00
        /*0a8c*/ 	.word	0x00000000
        /*0a90*/ 	.word	0x00000088
        /*0a94*/ 	.short	0x010a
        /*0a96*/ 	.byte	0xff
	.zero		1


	//   ....[151]....
        /*0a98*/ 	.word	0x00009b60
        /*0a9c*/ 	.word	0x00000000
        /*0aa0*/ 	.word	0x00000090
        /*0aa4*/ 	.short	0x010a
        /*0aa6*/ 	.byte	0xff
	.zero		1


	//   ....[152]....
        /*0aa8*/ 	.word	0x00009bb0
        /*0aac*/ 	.word	0x00000000
        /*0ab0*/ 	.word	0x000000b0
        /*0ab4*/ 	.short	0x010a
        /*0ab6*/ 	.byte	0xff
	.zero		1


	//   ....[153]....
        /*0ab8*/ 	.word	0x00009c10
        /*0abc*/ 	.word	0x00000000
        /*0ac0*/ 	.word	0x00000060
        /*0ac4*/ 	.short	0x010a
        /*0ac6*/ 	.byte	0xff
	.zero		1


	//   ....[154]....
        /*0ac8*/ 	.word	0x00009c60
        /*0acc*/ 	.word	0x00000058
        /*0ad0*/ 	.word	0x000000d0
        /*0ad4*/ 	.short	0x010a
        /*0ad6*/ 	.byte	0xff
	.zero		1


	//   ....[155]....
        /*0ad8*/ 	.word	0x00009cb0
        /*0adc*/ 	.word	0x00000003
        /*0ae0*/ 	.word	0x00000060
        /*0ae4*/ 	.short	0x010a
        /*0ae6*/ 	.byte	0xff
	.zero		1


	//   ....[156]....
        /*0ae8*/ 	.word	0x00009d00
        /*0aec*/ 	.word	0x0000005c
        /*0af0*/ 	.word	0x00000060
        /*0af4*/ 	.short	0x010a
        /*0af6*/ 	.byte	0xff
	.zero		1


	//   ....[157]....
        /*0af8*/ 	.word	0x00009d50
        /*0afc*/ 	.word	0x0000005c
        /*0b00*/ 	.word	0x00000060
        /*0b04*/ 	.short	0x010a
        /*0b06*/ 	.byte	0xff
	.zero		1


	//----- nvinfo : EIATTR_NUM_MBARRIERS
	.align		4
.L_47:
        /*0b08*/ 	.byte	0x03, 0x38
        /*0b0a*/ 	.short	0x0027


	//----- nvinfo : EIATTR_EXIT_INSTR_OFFSETS
	.align		4
        /*0b0c*/ 	.byte	0x04, 0x1c
        /*0b0e*/ 	.short	(.L_49 - .L_48)


	//   ....[0]....
.L_48:
        /*0b10*/ 	.word	0x00002ac0


	//   ....[1]....
        /*0b14*/ 	.word	0x00002fc0


	//   ....[2]....
        /*0b18*/ 	.word	0x00003020


	//   ....[3]....
        /*0b1c*/ 	.word	0x00004560


	//   ....[4]....
        /*0b20*/ 	.word	0x00005750


	//   ....[5]....
        /*0b24*/ 	.word	0x00005790


	//   ....[6]....
        /*0b28*/ 	.word	0x00008ec0


	//   ....[7]....
        /*0b2c*/ 	.word	0x00008f40


	//   ....[8]....
        /*0b30*/ 	.word	0x00008f70


	//   ....[9]....
        /*0b34*/ 	.word	0x00008fe0


	//----- nvinfo : EIATTR_MAX_THREADS
	.align		4
.L_49:
        /*0b38*/ 	.byte	0x04, 0x05
        /*0b3a*/ 	.short	(.L_51 - .L_50)
.L_50:
        /*0b3c*/ 	.word	0x00000100
        /*0b40*/ 	.word	0x00000001
        /*0b44*/ 	.word	0x00000001


	//----- nvinfo : EIATTR_CRS_STACK_SIZE
	.align		4
.L_51:
        /*0b48*/ 	.byte	0x04, 0x1e
        /*0b4a*/ 	.short	(.L_53 - .L_52)
.L_52:
        /*0b4c*/ 	.word	0x00000000


	//----- nvinfo : EIATTR_CBANK_PARAM_SIZE
	.align		4
.L_53:
        /*0b50*/ 	.byte	0x03, 0x19
        /*0b52*/ 	.short	0x0800


	//----- nvinfo : EIATTR_PARAM_CBANK
	.align		4
        /*0b54*/ 	.byte	0x04, 0x0a
        /*0b56*/ 	.short	(.L_55 - .L_54)
	.align		4
.L_54:
        /*0b58*/ 	.word	index@(.nv.constant0._ZN7cutlass13device_kernelINS_4gemm6kernel13GemmUniversalIN4cute5tupleIJiiiiEEENS1_10collective13CollectiveMmaINS1_35MainloopSm100TmaUmmaWarpSpecializedILi6ELi2ELi4ENS5_IJNS4_1CILi2EEENSA_ILi1EEESC_EEEEENS5_IJNSA_ILi128EEESF_NSA_ILi64EEEEEENS_10tfloat32_tENS5_IJlSC_lEEESI_SJ_NS4_8TiledMMAINS4_8MMA_AtomIJNS4_23SM100_MMA_TF32_2x1SM_SSISI_SI_fLi128ELi128ELNS4_4UMMA5MajorE0ELSO_0ELNSN_7ScaleInE0ELSP_0EEEEEENS4_6LayoutINS5_IJSC_SC_SC_EEENS5_IJNSA_ILi0EEESU_SU_EEEEENS5_IJNS4_10UnderscoreESX_SX_EEEEENS4_18SM100_TMA_2SM_LOADENS4_14ComposedLayoutINS4_7SwizzleILi3ELi4ELi3EEENS4_18smem_ptr_flag_bitsILi32EEENSS_INS5_IJNSA_ILi8EEENSA_ILi32EEEEEENS5_IJS17_SC_EEEEEEEvNS4_8identityES10_S1B_vS1C_EENS_8epilogue10collective18CollectiveEpilogueINS1E_23Sm100TmaWarpSpecializedILi4ELi2ELi16ELb1ELb0EEEJNS5_IJSG_SF_SG_EEENS5_IJNSS_ISG_SC_EENSS_INS5_IJNSA_ILi16EEESB_EEENS5_IJSC_SG_EEEEEEEESI_SJ_SI_SJ_NS1E_6fusion15FusionCallbacksIS1I_NS1Q_17LinearCombinationISI_fSI_fLNS_15FloatRoundStyleE2EEES1J_S1P_JEEENS4_5SM1004TMEM4LOAD26SM100_TMEM_LOAD_32dp32b16xENS4_13SM90_TMA_LOADENS11_INS12_ILi2ELi4ELi3EEES15_NSS_INS5_IJS16_S1L_EEENS5_IJS1L_SC_EEEEEEENS4_39AutoVectorizingCopyWithAssumedAlignmentILi128EEENS4_14SM90_TMA_STOREES25_S27_S27_EEEvvEEEEvNT_6ParamsE)
        /*0b5c*/ 	.short	0x0380
        /*0b5e*/ 	.short	0x0800


	//----- nvinfo : EIATTR_SW_WAR
	.align		4
.L_55:
        /*0b60*/ 	.byte	0x04, 0x36
        /*0b62*/ 	.short	(.L_57 - .L_56)
.L_56:
        /*0b64*/ 	.word	0x00000008
.L_57:


//--------------------- .nv.callgraph             --------------------------
	.section	.nv.callgraph,"",@"SHT_CUDA_CALLGRAPH"
	.align	4
	.sectionentsize	8
	.align		4
        /*0000*/ 	.word	0x00000000
	.align		4
        /*0004*/ 	.word	0xffffffff
	.align		4
        /*0008*/ 	.word	index@(_ZN7cutlass13device_kernelINS_4gemm6kernel13GemmUniversalIN4cute5tupleIJiiiiEEENS1_10collective13CollectiveMmaINS1_35MainloopSm100TmaUmmaWarpSpecializedILi6ELi2ELi4ENS5_IJNS4_1CILi2EEENSA_ILi1EEESC_EEEEENS5_IJNSA_ILi128EEESF_NSA_ILi64EEEEEENS_10tfloat32_tENS5_IJlSC_lEEESI_SJ_NS4_8TiledMMAINS4_8MMA_AtomIJNS4_23SM100_MMA_TF32_2x1SM_SSISI_SI_fLi128ELi128ELNS4_4UMMA5MajorE0ELSO_0ELNSN_7ScaleInE0ELSP_0EEEEEENS4_6LayoutINS5_IJSC_SC_SC_EEENS5_IJNSA_ILi0EEESU_SU_EEEEENS5_IJNS4_10UnderscoreESX_SX_EEEEENS4_18SM100_TMA_2SM_LOADENS4_14ComposedLayoutINS4_7SwizzleILi3ELi4ELi3EEENS4_18smem_ptr_flag_bitsILi32EEENSS_INS5_IJNSA_ILi8EEENSA_ILi32EEEEEENS5_IJS17_SC_EEEEEEEvNS4_8identityES10_S1B_vS1C_EENS_8epilogue10collective18CollectiveEpilogueINS1E_23Sm100TmaWarpSpecializedILi4ELi2ELi16ELb1ELb0EEEJNS5_IJSG_SF_SG_EEENS5_IJNSS_ISG_SC_EENSS_INS5_IJNSA_ILi16EEESB_EEENS5_IJSC_SG_EEEEEEEESI_SJ_SI_SJ_NS1E_6fusion15FusionCallbacksIS1I_NS1Q_17LinearCombinationISI_fSI_fLNS_15FloatRoundStyleE2EEES1J_S1P_JEEENS4_5SM1004TMEM4LOAD26SM100_TMEM_LOAD_32dp32b16xENS4_13SM90_TMA_LOADENS11_INS12_ILi2ELi4ELi3EEES15_NSS_INS5_IJS16_S1L_EEENS5_IJS1L_SC_EEEEEEENS4_39AutoVectorizingCopyWithAssumedAlignmentILi128EEENS4_14SM90_TMA_STOREES25_S27_S27_EEEvvEEEEvNT_6ParamsE)
	.align		4
        /*000c*/ 	.word	index@(__assertfail)
	.align		4
        /*0010*/ 	.word	0x00000000
	.align		4
        /*0014*/ 	.word	0xfffffffe
	.align		4
        /*0018*/ 	.word	0x00000000
	.align		4
        /*001c*/ 	.word	0xfffffffd
	.align		4
        /*0020*/ 	.word	0x00000000
	.align		4
        /*0024*/ 	.word	0xfffffffc


//--------------------- .nv.constant4             --------------------------
	.section	.nv.constant4,"a",@progbits
	.align	8
	.align		8
.nv.constant4:
        /*0000*/ 	.dword	__assertfail
	.align		8
        /*0008*/ 	.dword	__unnamed_1
	.align		8
        /*0010*/ 	.dword	__unnamed_2
	.align		8
        /*0018*/ 	.dword	_ZN40_INTERNAL_bc85b804_4_k_cu_d93d62e8_101174cuda3std3__45__cpo5beginE
	.align		8
        /*0020*/ 	.dword	_ZN40_INTERNAL_bc85b804_4_k_cu_d93d62e8_101174cuda3std3__45__cpo3endE
	.align		8
        /*0028*/ 	.dword	_ZN40_INTERNAL_bc85b804_4_k_cu_d93d62e8_101174cuda3std3__45__cpo6cbeginE
	.align		8
        /*0030*/ 	.dword	_ZN40_INTERNAL_bc85b804_4_k_cu_d93d62e8_101174cuda3std3__45__cpo4cendE
	.align		8
        /*0038*/ 	.dword	_ZN40_INTERNAL_bc85b804_4_k_cu_d93d62e8_101174cuda3std3__442_GLOBAL__N__bc85b804_4_k_cu_d93d62e8_101176ignoreE
	.align		8
        /*0040*/ 	.dword	_ZN40_INTERNAL_bc85b804_4_k_cu_d93d62e8_101174cuda3std3__419piecewise_constructE
	.align		8
        /*0048*/ 	.dword	_ZN40_INTERNAL_bc85b804_4_k_cu_d93d62e8_101174cuda3std3__48in_placeE
	.align		8
        /*0050*/ 	.dword	_ZN40_INTERNAL_bc85b804_4_k_cu_d93d62e8_101174cuda3std6ranges3__45__cpo4swapE
	.align		8
        /*0058*/ 	.dword	_ZN40_INTERNAL_bc85b804_4_k_cu_d93d62e8_101174cuda3std6ranges3__45__cpo9iter_moveE
	.align		8
        /*0060*/ 	.dword	_ZN40_INTERNAL_bc85b804_4_k_cu_d93d62e8_101174cute7productE
	.align		8
        /*0068*/ 	.dword	_ZN40_INTERNAL_bc85b804_4_k_cu_d93d62e8_101174cute1_E
	.align		8
        /*0070*/ 	.dword	$str$25
	.align		8
        /*0078*/ 	.dword	$str$26
	.align		8
        /*0080*/ 	.dword	$str$27
	.align		8
        /*0088*/ 	.dword	$str$28


//--------------------- .text._ZN7cutlass13device_kernelINS_4gemm6kernel13GemmUniversalIN4cute5tupleIJiiiiEEENS1_10collective13CollectiveMmaINS1_35MainloopSm100TmaUmmaWarpSpecializedILi6ELi2ELi4ENS5_IJNS4_1CILi2EEENSA_ILi1EEESC_EEEEENS5_IJNSA_ILi128EEESF_NSA_ILi64EEEEEENS_10tfloat32_tENS5_IJlSC_lEEESI_SJ_NS4_8TiledMMAINS4_8MMA_AtomIJNS4_23SM100_MMA_TF32_2x1SM_SSISI_SI_fLi128ELi128ELNS4_4UMMA5MajorE0ELSO_0ELNSN_7ScaleInE0ELSP_0EEEEEENS4_6LayoutINS5_IJSC_SC_SC_EEENS5_IJNSA_ILi0EEESU_SU_EEEEENS5_IJNS4_10UnderscoreESX_SX_EEEEENS4_18SM100_TMA_2SM_LOADENS4_14ComposedLayoutINS4_7SwizzleILi3ELi4ELi3EEENS4_18smem_ptr_flag_bitsILi32EEENSS_INS5_IJNSA_ILi8EEENSA_ILi32EEEEEENS5_IJS17_SC_EEEEEEEvNS4_8identityES10_S1B_vS1C_EENS_8epilogue10collective18CollectiveEpilogueINS1E_23Sm100TmaWarpSpecializedILi4ELi2ELi16ELb1ELb0EEEJNS5_IJSG_SF_SG_EEENS5_IJNSS_ISG_SC_EENSS_INS5_IJNSA_ILi16EEESB_EEENS5_IJSC_SG_EEEEEEEESI_SJ_SI_SJ_NS1E_6fusion15FusionCallbacksIS1I_NS1Q_17LinearCombinationISI_fSI_fLNS_15FloatRoundStyleE2EEES1J_S1P_JEEENS4_5SM1004TMEM4LOAD26SM100_TMEM_LOAD_32dp32b16xENS4_13SM90_TMA_LOADENS11_INS12_ILi2ELi4ELi3EEES15_NSS_INS5_IJS16_S1L_EEENS5_IJS1L_SC_EEEEEEENS4_39AutoVectorizingCopyWithAssumedAlignmentILi128EEENS4_14SM90_TMA_STOREES25_S27_S27_EEEvvEEEEvNT_6ParamsE --------------------------
	.section	.text._ZN7cutlass13device_kernelINS_4gemm6kernel13GemmUniversalIN4cute5tupleIJiiiiEEENS1_10collective13CollectiveMmaINS1_35MainloopSm100TmaUmmaWarpSpecializedILi6ELi2ELi4ENS5_IJNS4_1CILi2EEENSA_ILi1EEESC_EEEEENS5_IJNSA_ILi128EEESF_NSA_ILi64EEEEEENS_10tfloat32_tENS5_IJlSC_lEEESI_SJ_NS4_8TiledMMAINS4_8MMA_AtomIJNS4_23SM100_MMA_TF32_2x1SM_SSISI_SI_fLi128ELi128ELNS4_4UMMA5MajorE0ELSO_0ELNSN_7ScaleInE0ELSP_0EEEEEENS4_6LayoutINS5_IJSC_SC_SC_EEENS5_IJNSA_ILi0EEESU_SU_EEEEENS5_IJNS4_10UnderscoreESX_SX_EEEEENS4_18SM100_TMA_2SM_LOADENS4_14ComposedLayoutINS4_7SwizzleILi3ELi4ELi3EEENS4_18smem_ptr_flag_bitsILi32EEENSS_INS5_IJNSA_ILi8EEENSA_ILi32EEEEEENS5_IJS17_SC_EEEEEEEvNS4_8identityES10_S1B_vS1C_EENS_8epilogue10collective18CollectiveEpilogueINS1E_23Sm100TmaWarpSpecializedILi4ELi2ELi16ELb1ELb0EEEJNS5_IJSG_SF_SG_EEENS5_IJNSS_ISG_SC_EENSS_INS5_IJNSA_ILi16EEESB_EEENS5_IJSC_SG_EEEEEEEESI_SJ_SI_SJ_NS1E_6fusion15FusionCallbacksIS1I_NS1Q_17LinearCombinationISI_fSI_fLNS_15FloatRoundStyleE2EEES1J_S1P_JEEENS4_5SM1004TMEM4LOAD26SM100_TMEM_LOAD_32dp32b16xENS4_13SM90_TMA_LOADENS11_INS12_ILi2ELi4ELi3EEES15_NSS_INS5_IJS16_S1L_EEENS5_IJS1L_SC_EEEEEEENS4_39AutoVectorizingCopyWithAssumedAlignmentILi128EEENS4_14SM90_TMA_STOREES25_S27_S27_EEEvvEEEEvNT_6ParamsE,"ax",@progbits
	.align	128
.text._ZN7cutlass13device_kernelINS_4gemm6kernel13GemmUniversalIN4cute5tupleIJiiiiEEENS1_10collective13CollectiveMmaINS1_35MainloopSm100TmaUmmaWarpSpecializedILi6ELi2ELi4ENS5_IJNS4_1CILi2EEENSA_ILi1EEESC_EEEEENS5_IJNSA_ILi128EEESF_NSA_ILi64EEEEEENS_10tfloat32_tENS5_IJlSC_lEEESI_SJ_NS4_8TiledMMAINS4_8MMA_AtomIJNS4_23SM100_MMA_TF32_2x1SM_SSISI_SI_fLi128ELi128ELNS4_4UMMA5MajorE0ELSO_0ELNSN_7ScaleInE0ELSP_0EEEEEENS4_6LayoutINS5_IJSC_SC_SC_EEENS5_IJNSA_ILi0EEESU_SU_EEEEENS5_IJNS4_10UnderscoreESX_SX_EEEEENS4_18SM100_TMA_2SM_LOADENS4_14ComposedLayoutINS4_7SwizzleILi3ELi4ELi3EEENS4_18smem_ptr_flag_bitsILi32EEENSS_INS5_IJNSA_ILi8EEENSA_ILi32EEEEEENS5_IJS17_SC_EEEEEEEvNS4_8identityES10_S1B_vS1C_EENS_8epilogue10collective18CollectiveEpilogueINS1E_23Sm100TmaWarpSpecializedILi4ELi2ELi16ELb1ELb0EEEJNS5_IJSG_SF_SG_EEENS5_IJNSS_ISG_SC_EENSS_INS5_IJNSA_ILi16EEESB_EEENS5_IJSC_SG_EEEEEEEESI_SJ_SI_SJ_NS1E_6fusion15FusionCallbacksIS1I_NS1Q_17LinearCombinationISI_fSI_fLNS_15FloatRoundStyleE2EEES1J_S1P_JEEENS4_5SM1004TMEM4LOAD26SM100_TMEM_LOAD_32dp32b16xENS4_13SM90_TMA_LOADENS11_INS12_ILi2ELi4ELi3EEES15_NSS_INS5_IJS16_S1L_EEENS5_IJS1L_SC_EEEEEEENS4_39AutoVectorizingCopyWithAssumedAlignmentILi128EEENS4_14SM90_TMA_STOREES25_S27_S27_EEEvvEEEEvNT_6ParamsE:
        .type           _ZN7cutlass13device_kernelINS_4gemm6kernel13GemmUniversalIN4cute5tupleIJiiiiEEENS1_10collective13CollectiveMmaINS1_35MainloopSm100TmaUmmaWarpSpecializedILi6ELi2ELi4ENS5_IJNS4_1CILi2EEENSA_ILi1EEESC_EEEEENS5_IJNSA_ILi128EEESF_NSA_ILi64EEEEEENS_10tfloat32_tENS5_IJlSC_lEEESI_SJ_NS4_8TiledMMAINS4_8MMA_AtomIJNS4_23SM100_MMA_TF32_2x1SM_SSISI_SI_fLi128ELi128ELNS4_4UMMA5MajorE0ELSO_0ELNSN_7ScaleInE0ELSP_0EEEEEENS4_6LayoutINS5_IJSC_SC_SC_EEENS5_IJNSA_ILi0EEESU_SU_EEEEENS5_IJNS4_10UnderscoreESX_SX_EEEEENS4_18SM100_TMA_2SM_LOADENS4_14ComposedLayoutINS4_7SwizzleILi3ELi4ELi3EEENS4_18smem_ptr_flag_bitsILi32EEENSS_INS5_IJNSA_ILi8EEENSA_ILi32EEEEEENS5_IJS17_SC_EEEEEEEvNS4_8identityES10_S1B_vS1C_EENS_8epilogue10collective18CollectiveEpilogueINS1E_23Sm100TmaWarpSpecializedILi4ELi2ELi16ELb1ELb0EEEJNS5_IJSG_SF_SG_EEENS5_IJNSS_ISG_SC_EENSS_INS5_IJNSA_ILi16EEESB_EEENS5_IJSC_SG_EEEEEEEESI_SJ_SI_SJ_NS1E_6fusion15FusionCallbacksIS1I_NS1Q_17LinearCombinationISI_fSI_fLNS_15FloatRoundStyleE2EEES1J_S1P_JEEENS4_5SM1004TMEM4LOAD26SM100_TMEM_LOAD_32dp32b16xENS4_13SM90_TMA_LOADENS11_INS12_ILi2ELi4ELi3EEES15_NSS_INS5_IJS16_S1L_EEENS5_IJS1L_SC_EEEEEEENS4_39AutoVectorizingCopyWithAssumedAlignmentILi128EEENS4_14SM90_TMA_STOREES25_S27_S27_EEEvvEEEEvNT_6ParamsE,@function
        .size           _ZN7cutlass13device_kernelINS_4gemm6kernel13GemmUniversalIN4cute5tupleIJiiiiEEENS1_10collective13CollectiveMmaINS1_35MainloopSm100TmaUmmaWarpSpecializedILi6ELi2ELi4ENS5_IJNS4_1CILi2EEENSA_ILi1EEESC_EEEEENS5_IJNSA_ILi128EEESF_NSA_ILi64EEEEEENS_10tfloat32_tENS5_IJlSC_lEEESI_SJ_NS4_8TiledMMAINS4_8MMA_AtomIJNS4_23SM100_MMA_TF32_2x1SM_SSISI_SI_fLi128ELi128ELNS4_4UMMA5MajorE0ELSO_0ELNSN_7ScaleInE0ELSP_0EEEEEENS4_6LayoutINS5_IJSC_SC_SC_EEENS5_IJNSA_ILi0EEESU_SU_EEEEENS5_IJNS4_10UnderscoreESX_SX_EEEEENS4_18SM100_TMA_2SM_LOADENS4_14ComposedLayoutINS4_7SwizzleILi3ELi4ELi3EEENS4_18smem_ptr_flag_bitsILi32EEENSS_INS5_IJNSA_ILi8EEENSA_ILi32EEEEEENS5_IJS17_SC_EEEEEEEvNS4_8identityES10_S1B_vS1C_EENS_8epilogue10collective18CollectiveEpilogueINS1E_23Sm100TmaWarpSpecializedILi4ELi2ELi16ELb1ELb0EEEJNS5_IJSG_SF_SG_EEENS5_IJNSS_ISG_SC_EENSS_INS5_IJNSA_ILi16EEESB_EEENS5_IJSC_SG_EEEEEEEESI_SJ_SI_SJ_NS1E_6fusion15FusionCallbacksIS1I_NS1Q_17LinearCombinationISI_fSI_fLNS_15FloatRoundStyleE2EEES1J_S1P_JEEENS4_5SM1004TMEM4LOAD26SM100_TMEM_LOAD_32dp32b16xENS4_13SM90_TMA_LOADENS11_INS12_ILi2ELi4ELi3EEES15_NSS_INS5_IJS16_S1L_EEENS5_IJS1L_SC_EEEEEEENS4_39AutoVectorizingCopyWithAssumedAlignmentILi128EEENS4_14SM90_TMA_STOREES25_S27_S27_EEEvvEEEEvNT_6ParamsE,(.L_x_203 - _ZN7cutlass13device_kernelINS_4gemm6kernel13GemmUniversalIN4cute5tupleIJiiiiEEENS1_10collective13CollectiveMmaINS1_35MainloopSm100TmaUmmaWarpSpecializedILi6ELi2ELi4ENS5_IJNS4_1CILi2EEENSA_ILi1EEESC_EEEEENS5_IJNSA_ILi128EEESF_NSA_ILi64EEEEEENS_10tfloat32_tENS5_IJlSC_lEEESI_SJ_NS4_8TiledMMAINS4_8MMA_AtomIJNS4_23SM100_MMA_TF32_2x1SM_SSISI_SI_fLi128ELi128ELNS4_4UMMA5MajorE0ELSO_0ELNSN_7ScaleInE0ELSP_0EEEEEENS4_6LayoutINS5_IJSC_SC_SC_EEENS5_IJNSA_ILi0EEESU_SU_EEEEENS5_IJNS4_10UnderscoreESX_SX_EEEEENS4_18SM100_TMA_2SM_LOADENS4_14ComposedLayoutINS4_7SwizzleILi3ELi4ELi3EEENS4_18smem_ptr_flag_bitsILi32EEENSS_INS5_IJNSA_ILi8EEENSA_ILi32EEEEEENS5_IJS17_SC_EEEEEEEvNS4_8identityES10_S1B_vS1C_EENS_8epilogue10collective18CollectiveEpilogueINS1E_23Sm100TmaWarpSpecializedILi4ELi2ELi16ELb1ELb0EEEJNS5_IJSG_SF_SG_EEENS5_IJNSS_ISG_SC_EENSS_INS5_IJNSA_ILi16EEESB_EEENS5_IJSC_SG_EEEEEEEESI_SJ_SI_SJ_NS1E_6fusion15FusionCallbacksIS1I_NS1Q_17LinearCombinationISI_fSI_fLNS_15FloatRoundStyleE2EEES1J_S1P_JEEENS4_5SM1004TMEM4LOAD26SM100_TMEM_LOAD_32dp32b16xENS4_13SM90_TMA_LOADENS11_INS12_ILi2ELi4ELi3EEES15_NSS_INS5_IJS16_S1L_EEENS5_IJS1L_SC_EEEEEEENS4_39AutoVectorizingCopyWithAssumedAlignmentILi128EEENS4_14SM90_TMA_STOREES25_S27_S27_EEEvvEEEEvNT_6ParamsE)
        .other          _ZN7cutlass13device_kernelINS_4gemm6kernel13GemmUniversalIN4cute5tupleIJiiiiEEENS1_10collective13CollectiveMmaINS1_35MainloopSm100TmaUmmaWarpSpecializedILi6ELi2ELi4ENS5_IJNS4_1CILi2EEENSA_ILi1EEESC_EEEEENS5_IJNSA_ILi128EEESF_NSA_ILi64EEEEEENS_10tfloat32_tENS5_IJlSC_lEEESI_SJ_NS4_8TiledMMAINS4_8MMA_AtomIJNS4_23SM100_MMA_TF32_2x1SM_SSISI_SI_fLi128ELi128ELNS4_4UMMA5MajorE0ELSO_0ELNSN_7ScaleInE0ELSP_0EEEEEENS4_6LayoutINS5_IJSC_SC_SC_EEENS5_IJNSA_ILi0EEESU_SU_EEEEENS5_IJNS4_10UnderscoreESX_SX_EEEEENS4_18SM100_TMA_2SM_LOADENS4_14ComposedLayoutINS4_7SwizzleILi3ELi4ELi3EEENS4_18smem_ptr_flag_bitsILi32EEENSS_INS5_IJNSA_ILi8EEENSA_ILi32EEEEEENS5_IJS17_SC_EEEEEEEvNS4_8identityES10_S1B_vS1C_EENS_8epilogue10collective18CollectiveEpilogueINS1E_23Sm100TmaWarpSpecializedILi4ELi2ELi16ELb1ELb0EEEJNS5_IJSG_SF_SG_EEENS5_IJNSS_ISG_SC_EENSS_INS5_IJNSA_ILi16EEESB_EEENS5_IJSC_SG_EEEEEEEESI_SJ_SI_SJ_NS1E_6fusion15FusionCallbacksIS1I_NS1Q_17LinearCombinationISI_fSI_fLNS_15FloatRoundStyleE2EEES1J_S1P_JEEENS4_5SM1004TMEM4LOAD26SM100_TMEM_LOAD_32dp32b16xENS4_13SM90_TMA_LOADENS11_INS12_ILi2ELi4ELi3EEES15_NSS_INS5_IJS16_S1L_EEENS5_IJS1L_SC_EEEEEEENS4_39AutoVectorizingCopyWithAssumedAlignmentILi128EEENS4_14SM90_TMA_STOREES25_S27_S27_EEEvvEEEEvNT_6ParamsE,@"STO_CUDA_ENTRY STV_DEFAULT"
_ZN7cutlass13device_kernelINS_4gemm6kernel13GemmUniversalIN4cute5tupleIJiiiiEEENS1_10collective13CollectiveMmaINS1_35MainloopSm100TmaUmmaWarpSpecializedILi6ELi2ELi4ENS5_IJNS4_1CILi2EEENSA_ILi1EEESC_EEEEENS5_IJNSA_ILi128EEESF_NSA_ILi64EEEEEENS_10tfloat32_tENS5_IJlSC_lEEESI_SJ_NS4_8TiledMMAINS4_8MMA_AtomIJNS4_23SM100_MMA_TF32_2x1SM_SSISI_SI_fLi128ELi128ELNS4_4UMMA5MajorE0ELSO_0ELNSN_7ScaleInE0ELSP_0EEEEEENS4_6LayoutINS5_IJSC_SC_SC_EEENS5_IJNSA_ILi0EEESU_SU_EEEEENS5_IJNS4_10UnderscoreESX_SX_EEEEENS4_18SM100_TMA_2SM_LOADENS4_14ComposedLayoutINS4_7SwizzleILi3ELi4ELi3EEENS4_18smem_ptr_flag_bitsILi32EEENSS_INS5_IJNSA_ILi8EEENSA_ILi32EEEEEENS5_IJS17_SC_EEEEEEEvNS4_8identityES10_S1B_vS1C_EENS_8epilogue10collective18CollectiveEpilogueINS1E_23Sm100TmaWarpSpecializedILi4ELi2ELi16ELb1ELb0EEEJNS5_IJSG_SF_SG_EEENS5_IJNSS_ISG_SC_EENSS_INS5_IJNSA_ILi16EEESB_EEENS5_IJSC_SG_EEEEEEEESI_SJ_SI_SJ_NS1E_6fusion15FusionCallbacksIS1I_NS1Q_17LinearCombinationISI_fSI_fLNS_15FloatRoundStyleE2EEES1J_S1P_JEEENS4_5SM1004TMEM4LOAD26SM100_TMEM_LOAD_32dp32b16xENS4_13SM90_TMA_LOADENS11_INS12_ILi2ELi4ELi3EEES15_NSS_INS5_IJS16_S1L_EEENS5_IJS1L_SC_EEEEEEENS4_39AutoVectorizingCopyWithAssumedAlignmentILi128EEENS4_14SM90_TMA_STOREES25_S27_S27_EEEvvEEEEvNT_6ParamsE:
[----:B------:R-:W1:Y:S01]  /*0000*/  LDC R1, c[0x0][0x37c] ;  /* 0x0000df00ff017b82 */ /* 0x000e620000000800 */
[----:B------:R-:W2:Y:S01]  /*0010*/  S2R R81, SR_TID.X ;  /* 0x0000000000517919 */ /* 0x000ea20000002100 */
[----:B------:R-:W3:Y:S06]  /*0020*/  LDCU.64 UR6, c[0x0][0x890] ;  /* 0x00011200ff0677ac */ /* 0x000eec0008000a00 */
[----:B------:R-:W4:Y:S01]  /*0030*/  S2UR UR37, SR_CgaCtaId ;  /* 0x00000000002579c3 */ /* 0x000f220000008800 */
[----:B------:R-:W-:Y:S02]  /*0040*/  PRMT R67, RZ, 0x7610, R67 ;  /* 0x00007610ff437816 */ /* 0x000fe40000000043 */
[----:B------:R-:W-:Y:S01]  /*0050*/  ELECT P1, URZ, PT ;  /* 0x0000000000ff782f */ /* 0x000fe20003820000 */
[----:B------:R-:W1:Y:S01]  /*0060*/  LDCU.64 UR46, c[0x0][0x358] ;  /* 0x00006b00ff2e77ac */ /* 0x000e620008000a00 */
[----:B---3--:R-:W-:-:S04]  /*0070*/  UISETP.NE.U32.AND UP0, UPT, UR6, URZ, UPT ;  /* 0x000000ff0600728c */ /* 0x008fc8000bf05070 */
[----:B------:R-:W-:Y:S02]  /*0080*/  UISETP.NE.AND.EX UP0, UPT, UR7, URZ, UPT, UP0 ;  /* 0x000000ff0700728c */ /* 0x000fe4000bf05300 */
[----:B----4-:R-:W-:Y:S02]  /*0090*/  ULOP3.LUT UR5, UR37, 0x1, URZ, 0xc0, !UPT ;  /* 0x0000000125057892 */ /* 0x010fe4000f8ec0ff */
[----:B------:R-:W-:Y:S01]  /*00a0*/  ULOP3.LUT UR4, UR37, 0x1, URZ, 0x3c, !UPT ;  /* 0x0000000125047892 */ /* 0x000fe2000f8e3cff */
[----:B--2---:R-:W-:-:S05]  /*00b0*/  SHF.R.U32.HI R72, RZ, 0x5, R81 ;  /* 0x00000005ff487819 */ /* 0x004fca0000011651 */
[----:B------:R-:W2:Y:S02]  /*00c0*/  SHFL.IDX PT, R0, R72, RZ, 0x1f ;  /* 0x00001fff48007589 */ /* 0x000ea400000e0000 */
[----:B--2---:R-:W-:Y:S01]  /*00d0*/  R2UR UR10, R0 ;  /* 0x00000000000a72ca */ /* 0x004fe200000e0000 */
[----:B-1----:R-:W-:-:S14]  /*00e0*/  BRA.U UP0, `(.L_x_0) ;  /* 0x00000001002c7547 */ /* 0x002fdc000b800000 */
[----:B------:R-:W1:Y:S02]  /*00f0*/  LDCU.64 UR8, c[0x0][0x888] ;  /* 0x00011100ff0877ac */ /* 0x000e640008000a00 */
[----:B-1----:R-:W-:-:S04]  /*0100*/  UISETP.NE.U32.AND UP0, UPT, UR8, URZ, UPT ;  /* 0x000000ff0800728c */ /* 0x002fc8000bf05070 */
[----:B------:R-:W-:-:S09]  /*0110*/  UISETP.NE.AND.EX UP0, UPT, UR9, URZ, UPT, UP0 ;  /* 0x000000ff0900728c */ /* 0x000fd2000bf05300 */
[----:B------:R-:W-:Y:S05]  /*0120*/  BRA.U !UP0, `(.L_x_1) ;  /* 0x0000000108107547 */ /* 0x000fea000b800000 */
[----:B------:R-:W1:Y:S02]  /*0130*/  LDC.64 R2, c[0x0][0x888] ;  /* 0x00022200ff027b82 */ /* 0x000e640000000a00 */
[----:B-1----:R1:W5:Y:S01]  /*0140*/  LDG.E R35, desc[UR46][R2.64] ;  /* 0x0000002e02237981 */ /* 0x002362000c1e1900 */
[----:B------:R-:W-:Y:S01]  /*0150*/  HFMA2 R67, -RZ, RZ, 0, 5.9604644775390625e-08 ;  /* 0x00000001ff437431 */ /* 0x000fe200000001ff */
[----:B------:R-:W-:Y:S05]  /*0160*/  BRA `(.L_x_0) ;  /* 0x00000000000c7947 */ /* 0x000fea0003800000 */
.L_x_1:
[----:B------:R-:W1:Y:S01]  /*0170*/  LDCU UR8, c[0x0][0x880] ;  /* 0x00011000ff0877ac */ /* 0x000e620008000800 */
[----:B------:R-:W-:Y:S01]  /*0180*/  HFMA2 R67, -RZ, RZ, 0, 5.9604644775390625e-08 ;  /* 0x00000001ff437431 */ /* 0x000fe200000001ff */
[----:B-1----:R-:W-:-:S07]  /*0190*/  MOV R35, UR8 ;  /* 0x0000000800237c02 */ /* 0x002fce0008000f00 */
.L_x_0:
[----:B------:R-:W2:Y:S02]  /*01a0*/  LDCU.64 UR8, c[0x0][0x8b0] ;  /* 0x00011600ff0877ac */ /* 0x000ea40008000a00 */
[----:B--2---:R-:W-:-:S04]  /*01b0*/  UISETP.NE.U32.AND UP0, UPT, UR8, URZ, UPT ;  /* 0x000000ff0800728c */ /* 0x004fc8000bf05070 */
[----:B------:R-:W-:-:S09]  /*01c0*/  UISETP.NE.AND.EX UP0, UPT, UR9, URZ, UPT, UP0 ;  /* 0x000000ff0900728c */ /* 0x000fd2000bf05300 */
[----:B------:R-:W-:Y:S05]  /*01d0*/  BRA.U UP0, `(.L_x_2) ;  /* 0x0000000100247547 */ /* 0x000fea000b800000 */
[----:B------:R-:W2:Y:S02]  /*01e0*/  LDCU.64 UR8, c[0x0][0x8a8] ;  /* 0x00011500ff0877ac */ /* 0x000ea40008000a00 */
[----:B--2---:R-:W-:-:S04]  /*01f0*/  UISETP.NE.U32.AND UP0, UPT, UR8, URZ, UPT ;  /* 0x000000ff0800728c */ /* 0x004fc8000bf05070 */
[----:B------:R-:W-:-:S09]  /*0200*/  UISETP.NE.AND.EX UP0, UPT, UR9, URZ, UPT, UP0 ;  /* 0x000000ff0900728c */ /* 0x000fd2000bf05300 */
[----:B------:R-:W-:Y:S05]  /*0210*/  BRA.U !UP0, `(.L_x_3) ;  /* 0x00000001080c7547 */ /* 0x000fea000b800000 */
[----:B------:R-:W2:Y:S02]  /*0220*/  LDC.64 R32, c[0x0][0x8a8] ;  /* 0x00022a00ff207b82 */ /* 0x000ea40000000a00 */
[----:B--2---:R2:W5:Y:S01]  /*0230*/  LDG.E R32, desc[UR46][R32.64] ;  /* 0x0000002e20207981 */ /* 0x004562000c1e1900 */
[----:B------:R-:W-:Y:S05]  /*0240*/  BRA `(.L_x_2) ;  /* 0x0000000000087947 */ /* 0x000fea0003800000 */
.L_x_3:
[----:B------:R-:W2:Y:S02]  /*0250*/  LDCU UR8, c[0x0][0x8a0] ;  /* 0x00011400ff0877ac */ /* 0x000ea40008000800 */
[----:B--2---:R-:W-:Y:S02]  /*0260*/  MOV R32, UR8 ;  /* 0x0000000800207c02 */ /* 0x004fe40008000f00 */
.L_x_2:
[----:B------:R-:W-:Y:S01]  /*0270*/  IMAD.U32 R0, RZ, RZ, UR10 ;  /* 0x0000000aff007e24 */ /* 0x000fe2000f8e00ff */
[----:B------:R-:W-:Y:S04]  /*0280*/  BSSY.RECONVERGENT B0, `(.L_x_4) ;  /* 0x000000c000007945 */ /* 0x000fe80003800200 */
[C---:B------:R-:W-:Y:S02]  /*0290*/  ISETP.NE.OR P2, PT, R0.reuse, 0x1, !P1 ;  /* 0x000000010000780c */ /* 0x040fe40004f45670 */
[----:B------:R-:W-:-:S11]  /*02a0*/  ISETP.NE.OR P0, PT, R0, 0x3, !P1 ;  /* 0x000000030000780c */ /* 0x000fd60004f05670 */
[----:B------:R-:W-:Y:S05]  /*02b0*/  @P2 BRA `(.L_x_5) ;  /* 0x0000000000202947 */ /* 0x000fea0003800000 */
[----:B------:R-:W3:Y:S02]  /*02c0*/  LDCU.64 UR8, c[0x0][0x348] ;  /* 0x00006900ff0877ac */ /* 0x000ee40008000a00 */
[----:B---3--:R-:W-:Y:S02]  /*02d0*/  UIADD3 UR12, UP1, UPT, UR8, 0x80, URZ ;  /* 0x00000080080c7890 */ /* 0x008fe4000ff3e0ff */
[----:B------:R-:W-:Y:S02]  /*02e0*/  UIADD3 UR8, UP0, UPT, UR8, 0x180, URZ ;  /* 0x0000018008087890 */ /* 0x000fe4000ff1e0ff */
[----:B------:R-:W-:Y:S02]  /*02f0*/  UIADD3.X UR13, UPT, UPT, URZ, UR9, URZ, UP1, !UPT ;  /* 0x00000009ff0d7290 */ /* 0x000fe40008ffe4ff */
[----:B------:R-:W-:-:S07]  /*0300*/  UIADD3.X UR9, UPT, UPT, URZ, UR9, URZ, UP0, !UPT ;  /* 0x00000009ff097290 */ /* 0x000fce00087fe4ff */
[----:B------:R3:W-:Y:S02]  /*0310*/  UTMACCTL.PF [UR12] ;  /* 0x000000000c0079b9 */ /* 0x0007e40008040000 */
[----:B------:R3:W-:Y:S02]  /*0320*/  UTMACCTL.PF [UR8] ;  /* 0x00000000080079b9 */ /* 0x0007e40008040000 */
[----:B---3--:R-:W-:Y:S01]  /*0330*/  NOP ;  /* 0x0000000000007918 */ /* 0x008fe20000000000 */
.L_x_5:
[----:B------:R-:W-:Y:S05]  /*0340*/  BSYNC.RECONVERGENT B0 ;  /* 0x0000000000007941 */ /* 0x000fea0003800200 */
.L_x_4:
[----:B------:R-:W-:Y:S04]  /*0350*/  BSSY.RECONVERGENT B0, `(.L_x_6) ;  /* 0x000000a000007945 */ /* 0x000fe80003800200 */
        /* <DEDUP_REMOVED lines=9> */
.L_x_7:
[----:B------:R-:W-:Y:S05]  /*03f0*/  BSYNC.RECONVERGENT B0 ;  /* 0x0000000000007941 */ /* 0x000fea0003800200 */
.L_x_6:
[----:B------:R-:W3:Y:S01]  /*0400*/  LDCU.64 UR8, c[0x0][0x888] ;  /* 0x00011100ff0877ac */ /* 0x000ee20008000a00 */
[----:B------:R-:W-:Y:S02]  /*0410*/  UISETP.EQ.U32.AND UP1, UPT, UR6, URZ, UPT ;  /* 0x000000ff0600728c */ /* 0x000fe4000bf22070 */
[----:B------:R-:W-:Y:S02]  /*0420*/  UPLOP3.LUT UP5, UPT, UPT, UPT, UPT, 0x80, 0x8 ;  /* 0x000000000008789c */ /* 0x000fe40003faf070 */
[----:B---3--:R-:W-:-:S04]  /*0430*/  UISETP.NE.U32.AND UP0, UPT, UR8, URZ, UPT ;  /* 0x000000ff0800728c */ /* 0x008fc8000bf05070 */
[----:B------:R-:W-:-:S04]  /*0440*/  UISETP.NE.AND.EX UP0, UPT, UR9, URZ, UPT, UP0 ;  /* 0x000000ff0900728c */ /* 0x000fc8000bf05300 */
[----:B------:R-:W-:-:S04]  /*0450*/  UISETP.EQ.OR.EX UP2, UPT, UR7, URZ, !UP0, UP1 ;  /* 0x000000ff0700728c */ /* 0x000fc8000c742710 */
[----:B------:R-:W-:-:S05]  /*0460*/  UP2UR UR50, UPR, URZ, 0x4 ;  /* 0x00000004ff327883 */ /* 0x000fca0008000000 */
[----:B------:R-:W-:Y:S07]  /*0470*/  BRA.U !UP2, `(.L_x_8) ;  /* 0x000000010a207547 */ /* 0x000fee000b800000 */
[----:B------:R-:W-:Y:S01]  /*0480*/  UISETP.NE.U32.AND UP2, UPT, UR6, URZ, UPT ;  /* 0x000000ff0600728c */ /* 0x000fe2000bf45070 */
[----:B-----5:R-:W-:Y:S01]  /*0490*/  FSETP.NEU.AND P0, PT, R35, RZ, PT ;  /* 0x000000ff2300720b */ /* 0x020fe20003f0d000 */
[----:B------:R-:W-:Y:S02]  /*04a0*/  USEL UR6, URZ, 0xffffffff, UP0 ;  /* 0xffffffffff067887 */ /* 0x000fe40008000000 */
[----:B------:R-:W-:-:S10]  /*04b0*/  UISETP.NE.AND.EX UP2, UPT, UR7, URZ, UPT, UP2 ;  /* 0x000000ff0700728c */ /* 0x000fd4000bf45320 */
[----:B------:R-:W-:Y:S01]  /*04c0*/  VOTEU.ANY UP1, P0 ;  /* 0x0000000000ff7886 */ /* 0x000fe20000020100 */
[----:B------:R-:W-:-:S04]  /*04d0*/  @!UP2 USEL UR6, URZ, 0xffffffff, UP1 ;  /* 0xffffffffff06a887 */ /* 0x000fc80008800000 */
[----:B------:R-:W-:-:S04]  /*04e0*/  ULOP3.LUT UR6, UR6, 0x1, URZ, 0xc0, !UPT ;  /* 0x0000000106067892 */ /* 0x000fc8000f8ec0ff */
[----:B------:R-:W-:-:S11]  /*04f0*/  UISETP.NE.U32.AND UP5, UPT, UR6, 0x1, UPT ;  /* 0x000000010600788c */ /* 0x000fd6000bfa5070 */
.L_x_8:
[----:B------:R-:W3:Y:S01]  /*0500*/  SHFL.IDX PT, R0, R72, RZ, 0x1f ;  /* 0x00001fff48007589 */ /* 0x000ee200000e0000 */
[----:B------:R-:W-:-:S04]  /*0510*/  UISETP.NE.AND UP1, UPT, UR10, 0x2, UPT ;  /* 0x000000020a00788c */ /* 0x000fc8000bf25270 */
[----:B------:R-:W-:Y:S02]  /*0520*/  UISETP.EQ.AND UP2, UPT, UR5, URZ, !UP1 ;  /* 0x000000ff0500728c */ /* 0x000fe4000cf42270 */
[----:B------:R-:W-:-:S04]  /*0530*/  USEL UR6, URZ, 0x1, UP1 ;  /* 0x00000001ff067887 */ /* 0x000fc80008800000 */
[----:B------:R-:W-:Y:S02]  /*0540*/  PLOP3.LUT P5, PT, P1, PT, UP2, 0x80, 0x8 ;  /* 0x000000000008781c */ /* 0x000fe40000faf028 */
[----:B---3--:R-:W-:-:S13]  /*0550*/  ISETP.NE.AND P0, PT, R0, RZ, PT ;  /* 0x000000ff0000720c */ /* 0x008fda0003f05270 */
[----:B------:R-:W-:Y:S05]  /*0560*/  @P0 BRA `(.L_x_9) ;  /* 0x0000000000540947 */ /* 0x000fea0003800000 */
[----:B------:R-:W-:Y:S01]  /*0570*/  UMOV UR8, 0x400 ;  /* 0x0000040000087882 */ /* 0x000fe20000000000 */
[----:B------:R-:W-:Y:S01]  /*0580*/  UMOV UR7, 0x1 ;  /* 0x0000000100077882 */ /* 0x000fe20000000000 */
[----:B------:R-:W-:Y:S02]  /*0590*/  ULEA UR8, UR37, UR8, 0x18 ;  /* 0x0000000825087291 */ /* 0x000fe4000f8ec0ff */
[----:B------:R-:W-:-:S04]  /*05a0*/  UIADD3 UR12, UPT, UPT, -UR7, 0x100000, URZ ;  /* 0x00100000070c7890 */ /* 0x000fc8000fffe1ff */
[----:B------:R-:W-:Y:S02]  /*05b0*/  USHF.L.U32 UR13, UR12, 0xb, URZ ;  /* 0x0000000b0c0d7899 */ /* 0x000fe400080006ff */
[----:B------:R-:W-:Y:S01]  /*05c0*/  USHF.L.U32 UR12, UR12, 0x1, URZ ;  /* 0x000000010c0c7899 */ /* 0x000fe200080006ff */
[----:B------:R-:W-:Y:S01]  /*05d0*/  ELECT P0, URZ, PT ;  /* 0x0000000000ff782f */ /* 0x000fe20003800000 */
[----:B------:R-:W3:Y:S10]  /*05e0*/  FENCE.VIEW.ASYNC.S ;  /* 0x00000000000073c6 */ /* 0x000ef40000000000 */
[----:B---3--:R3:W4:Y:S01]  /*05f0*/  SYNCS.EXCH.64 URZ, [UR8], UR12 ;  /* 0x0000000c08ff75b2 */ /* 0x0087220008000100 */
[----:B------:R3:W1:Y:S01]  /*0600*/  SYNCS.EXCH.64 URZ, [UR8+0x30], UR12 ;  /* 0x0000300c08ff75b2 */ /* 0x0006620008000100 */
        /* <DEDUP_REMOVED lines=10> */
[----:B------:R-:W-:Y:S01]  /*06b0*/  NOP ;  /* 0x0000000000007918 */ /* 0x000fe20000000000 */
.L_x_9:
[----:B------:R-:W2:Y:S01]  /*06c0*/  SHFL.IDX PT, R0, R72, RZ, 0x1f ;  /* 0x00001fff48007589 */ /* 0x000ea200000e0000 */
[----:B------:R-:W-:Y:S01]  /*06d0*/  NOP ;  /* 0x0000000000007918 */ /* 0x000fe20000000000 */
[----:B--2---:R-:W-:-:S13]  /*06e0*/  ISETP.NE.AND P0, PT, R0, 0x1, PT ;  /* 0x000000010000780c */ /* 0x004fda0003f05270 */
[----:B------:R-:W-:Y:S05]  /*06f0*/  @P0 BRA `(.L_x_10) ;  /* 0x0000000000540947 */ /* 0x000fea0003800000 */
[----:B------:R-:W-:Y:S01]  /*0700*/  UMOV UR9, 0x400 ;  /* 0x0000040000097882 */ /* 0x000fe20000000000 */
[----:B---3--:R-:W-:Y:S01]  /*0710*/  UMOV UR8, 0x20 ;  /* 0x0000002000087882 */ /* 0x008fe20000000000 */
[----:B------:R-:W-:Y:S01]  /*0720*/  UMOV UR7, 0x80 ;  /* 0x0000008000077882 */ /* 0x000fe20000000000 */
[----:B------:R-:W-:Y:S02]  /*0730*/  ULEA UR9, UR37, UR9, 0x18 ;  /* 0x0000000925097291 */ /* 0x000fe4000f8ec0ff */
[----:B------:R-:W-:-:S04]  /*0740*/  UIADD3 UR12, UPT, UPT, -UR8, 0x100000, URZ ;  /* 0x00100000080c7890 */ /* 0x000fc8000fffe1ff */
[----:B------:R-:W-:Y:S02]  /*0750*/  USHF.L.U32 UR13, UR12, 0xb, URZ ;  /* 0x0000000b0c0d7899 */ /* 0x000fe400080006ff */
[----:B------:R-:W-:Y:S02]  /*0760*/  USHF.L.U32 UR12, UR12, 0x1, URZ ;  /* 0x000000010c0c7899 */ /* 0x000fe400080006ff */
[----:B------:R-:W-:-:S04]  /*0770*/  UIADD3 UR14, UPT, UPT, -UR7, 0x100000, URZ ;  /* 0x00100000070e7890 */ /* 0x000fc8000fffe1ff */
[----:B------:R-:W-:Y:S02]  /*0780*/  USHF.L.U32 UR15, UR14, 0xb, URZ ;  /* 0x0000000b0e0f7899 */ /* 0x000fe400080006ff */
[----:B------:R-:W-:Y:S01]  /*0790*/  USHF.L.U32 UR14, UR14, 0x1, URZ ;  /* 0x000000010e0e7899 */ /* 0x000fe200080006ff */
[----:B------:R-:W-:Y:S01]  /*07a0*/  ELECT P0, URZ, PT ;  /* 0x0000000000ff782f */ /* 0x000fe20003800000 */
[----:B------:R-:W2:Y:S02]  /*07b0*/  FENCE.VIEW.ASYNC.S ;  /* 0x00000000000073c6 */ /* 0x000ea40000000000 */
[----:B--2---:R2:W3:Y:S08]  /*07c0*/  SYNCS.EXCH.64 URZ, [UR9+0x60], UR12 ;  /* 0x0000600c09ff75b2 */ /* 0x0044f00008000100 */
        /* <DEDUP_REMOVED lines=8> */
.L_x_10:
[----:B------:R-:W4:Y:S01]  /*0850*/  SHFL.IDX PT, R0, R72, RZ, 0x1f ;  /* 0x00001fff48007589 */ /* 0x000f2200000e0000 */
[----:B------:R-:W-:Y:S01]  /*0860*/  NOP ;  /* 0x0000000000007918 */ /* 0x000fe20000000000 */
[----:B----4-:R-:W-:-:S13]  /*0870*/  ISETP.NE.AND P0, PT, R0, 0x3, PT ;  /* 0x000000030000780c */ /* 0x010fda0003f05270 */
[----:B------:R-:W-:Y:S05]  /*0880*/  @P0 BRA `(.L_x_11) ;  /* 0x00000000002c0947 */ /* 0x000fea0003800000 */
[----:B---3--:R-:W-:Y:S01]  /*0890*/  UMOV UR8, 0x400 ;  /* 0x0000040000087882 */ /* 0x008fe20000000000 */
[----:B------:R-:W-:Y:S01]  /*08a0*/  UMOV UR7, 0x20 ;  /* 0x0000002000077882 */ /* 0x000fe20000000000 */
[----:B------:R-:W-:Y:S02]  /*08b0*/  ULEA UR8, UR37, UR8, 0x18 ;  /* 0x0000000825087291 */ /* 0x000fe4000f8ec0ff */
[----:B--2---:R-:W-:-:S04]  /*08c0*/  UIADD3 UR12, UPT, UPT, -UR7, 0x100000, URZ ;  /* 0x00100000070c7890 */ /* 0x004fc8000fffe1ff */
[----:B------:R-:W-:Y:S02]  /*08d0*/  USHF.L.U32 UR13, UR12, 0xb, URZ ;  /* 0x0000000b0c0d7899 */ /* 0x000fe400080006ff */
[----:B------:R-:W-:Y:S01]  /*08e0*/  USHF.L.U32 UR12, UR12, 0x1, URZ ;  /* 0x000000010c0c7899 */ /* 0x000fe200080006ff */
[----:B------:R-:W-:Y:S01]  /*08f0*/  ELECT P0, URZ, PT ;  /* 0x0000000000ff782f */ /* 0x000fe20003800000 */
[----:B------:R-:W2:Y:S10]  /*0900*/  FENCE.VIEW.ASYNC.S ;  /* 0x00000000000073c6 */ /* 0x000eb40000000000 */
[----:B--2---:R4:W2:Y:S01]  /*0910*/  SYNCS.EXCH.64 URZ, [UR8+0xa0], UR12 ;  /* 0x0000a00c08ff75b2 */ /* 0x0048a20008000100 */
[----:B------:R4:W3:Y:S02]  /*0920*/  SYNCS.EXCH.64 URZ, [UR8+0xa8], UR12 ;  /* 0x0000a80c08ff75b2 */ /* 0x0008e40008000100 */
[----:B----4-:R-:W-:Y:S01]  /*0930*/  NOP ;  /* 0x0000000000007918 */ /* 0x010fe20000000000 */
.L_x_11:
[----:B------:R-:W4:Y:S01]  /*0940*/  SHFL.IDX PT, R0, R72, RZ, 0x1f ;  /* 0x00001fff48007589 */ /* 0x000f2200000e0000 */
[----:B------:R-:W-:Y:S01]  /*0950*/  NOP ;  /* 0x0000000000007918 */ /* 0x000fe20000000000 */
[----:B----4-:R-:W-:-:S13]  /*0960*/  ISETP.NE.AND P0, PT, R0, 0x4, PT ;  /* 0x000000040000780c */ /* 0x010fda0003f05270 */
[----:B------:R-:W-:Y:S05]  /*0970*/  @P0 BRA `(.L_x_12) ;  /* 0x0000000000480947 */ /* 0x000fea0003800000 */
[----:B--2---:R-:W-:Y:S01]  /*0980*/  UMOV UR9, 0x1e0 ;  /* 0x000001e000097882 */ /* 0x004fe20000000000 */
[----:B---3--:R-:W-:Y:S01]  /*0990*/  UMOV UR8, 0x400 ;  /* 0x0000040000087882 */ /* 0x008fe20000000000 */
[----:B------:R-:W-:Y:S01]  /*09a0*/  USEL UR9, UR9, 0x1a0, UP5 ;  /* 0x000001a009097887 */ /* 0x000fe2000a800000 */
        /* <DEDUP_REMOVED lines=10> */
[----:B--2---:R4:W2:Y:S08]  /*0a50*/  SYNCS.EXCH.64 URZ, [UR8+0xb0], UR12 ;  /* 0x0000b00c08ff75b2 */ /* 0x0048b00008000100 */
[----:B------:R4:W3:Y:S01]  /*0a60*/  SYNCS.EXCH.64 URZ, [UR8+0xc0], UR14 ;  /* 0x0000c00e08ff75b2 */ /* 0x0008e20008000100 */
[----:B------:R4:W1:Y:S01]  /*0a70*/  SYNCS.EXCH.64 URZ, [UR8+0xb8], UR12 ;  /* 0x0000b80c08ff75b2 */ /* 0x0008620008000100 */
[----:B------:R4:W1:Y:S02]  /*0a80*/  SYNCS.EXCH.64 URZ, [UR8+0xc8], UR14 ;  /* 0x0000c80e08ff75b2 */ /* 0x0008640008000100 */
[----:B----4-:R-:W-:Y:S01]  /*0a90*/  NOP ;  /* 0x0000000000007918 */ /* 0x010fe20000000000 */
.L_x_12:
[----:B------:R-:W4:Y:S01]  /*0aa0*/  SHFL.IDX PT, R0, R72, RZ, 0x1f ;  /* 0x00001fff48007589 */ /* 0x000f2200000e0000 */
[----:B------:R-:W-:Y:S01]  /*0ab0*/  NOP ;  /* 0x0000000000007918 */ /* 0x000fe20000000000 */
[----:B----4-:R-:W-:-:S13]  /*0ac0*/  ISETP.NE.AND P0, PT, R0, 0x5, PT ;  /* 0x000000050000780c */ /* 0x010fda0003f05270 */
[----:B------:R-:W-:Y:S05]  /*0ad0*/  @P0 BRA `(.L_x_13) ;  /* 0x0000000000540947 */ /* 0x000fea0003800000 */
[----:B--2---:R-:W-:Y:S01]  /*0ae0*/  UMOV UR9, 0x400 ;  /* 0x0000040000097882 */ /* 0x004fe20000000000 */
        /* <DEDUP_REMOVED lines=14> */
[----:B------:R4:W1:Y:S01]  /*0bd0*/  SYNCS.EXCH.64 URZ, [UR9+0xf8], UR14 ;  /* 0x0000f80e09ff75b2 */ /* 0x0008620008000100 */
[----:B------:R4:W1:Y:S01]  /*0be0*/  SYNCS.EXCH.64 URZ, [UR9+0xe0], UR12 ;  /* 0x0000e00c09ff75b2 */ /* 0x0008620008000100 */
[----:B------:R4:W1:Y:S01]  /*0bf0*/  SYNCS.EXCH.64 URZ, [UR9+0x100], UR14 ;  /* 0x0001000e09ff75b2 */ /* 0x0008620008000100 */
[----:B------:R4:W1:Y:S01]  /*0c00*/  SYNCS.EXCH.64 URZ, [UR9+0xe8], UR12 ;  /* 0x0000e80c09ff75b2 */ /* 0x0008620008000100 */
[----:B------:R4:W1:Y:S02]  /*0c10*/  SYNCS.EXCH.64 URZ, [UR9+0x108], UR14 ;  /* 0x0001080e09ff75b2 */ /* 0x0008640008000100 */
[----:B----4-:R-:W-:Y:S01]  /*0c20*/  NOP ;  /* 0x0000000000007918 */ /* 0x010fe20000000000 */
.L_x_13:
[----:B------:R-:W4:Y:S01]  /*0c30*/  SHFL.IDX PT, R0, R72, RZ, 0x1f ;  /* 0x00001fff48007589 */ /* 0x000f2200000e0000 */
[----:B------:R-:W-:Y:S01]  /*0c40*/  ISETP.NE.OR P1, PT, RZ, UR10, !P1 ;  /* 0x0000000aff007c0c */ /* 0x000fe2000cf25670 */
        /* <DEDUP_REMOVED lines=12> */
[----:B------:R4:W3:Y:S01]  /*0d10*/  SYNCS.EXCH.64 URZ, [UR8+0x120], UR12 ;  /* 0x0001200c08ff75b2 */ /* 0x0008e20008000100 */
[----:B------:R4:W1:Y:S01]  /*0d20*/  SYNCS.EXCH.64 URZ, [UR8+0x118], UR12 ;  /* 0x0001180c08ff75b2 */ /* 0x0008620008000100 */
[----:B------:R4:W1:Y:S02]  /*0d30*/  SYNCS.EXCH.64 URZ, [UR8+0x128], UR12 ;  /* 0x0001280c08ff75b2 */ /* 0x0008640008000100 */
[----:B----4-:R-:W-:Y:S01]  /*0d40*/  NOP ;  /* 0x0000000000007918 */ /* 0x010fe20000000000 */
.L_x_14:
[----:B------:R-:W-:Y:S01]  /*0d50*/  VOTEU.ALL UP1, P1 ;  /* 0x0000000000ff7886 */ /* 0x000fe20000820000 */
[----:B---3--:R-:W3:Y:S01]  /*0d60*/  LDCU UR8, c[0x0][0x36c] ;  /* 0x00006d80ff0877ac */ /* 0x008ee20008000800 */
[----:B------:R-:W-:Y:S01]  /*0d70*/  NOP ;  /* 0x0000000000007918 */ /* 0x000fe20000000000 */
[----:B------:R-:W-:Y:S01]  /*0d80*/  LOP3.LUT R10, R81, 0x1f, RZ, 0xc0, !PT ;  /* 0x0000001f510a7812 */ /* 0x000fe200078ec0ff */
[----:B--2---:R-:W-:Y:S01]  /*0d90*/  UMOV UR12, 0x20 ;  /* 0x00000020000c7882 */ /* 0x004fe20000000000 */
[----:B------:R-:W-:Y:S01]  /*0da0*/  @!UP1 UMOV UR7, 0x400 ;  /* 0x0000040000079882 */ /* 0x000fe20000000000 */
[----:B------:R-:W-:-:S04]  /*0db0*/  @!UP1 UIADD3 UR12, UPT, UPT, -UR12, 0x100000, URZ ;  /* 0x001000000c0c9890 */ /* 0x000fc8000fffe1ff */
[----:B------:R-:W-:Y:S02]  /*0dc0*/  @!UP1 USHF.L.U32 UR13, UR12, 0xb, URZ ;  /* 0x0000000b0c0d9899 */ /* 0x000fe400080006ff */
[----:B------:R-:W-:Y:S02]  /*0dd0*/  @!UP1 USHF.L.U32 UR12, UR12, 0x1, URZ ;  /* 0x000000010c0c9899 */ /* 0x000fe400080006ff */
[----:B------:R-:W-:Y:S01]  /*0de0*/  @!UP1 ULEA UR7, UR37, UR7, 0x18 ;  /* 0x0000000725079291 */ /* 0x000fe2000f8ec0ff */
[----:B------:R-:W-:Y:S01]  /*0df0*/  VOTEU.ALL UP1, P1 ;  /* 0x0000000000ff7886 */ /* 0x000fe20000820000 */
[----:B------:R-:W-:Y:S01]  /*0e00*/  UISETP.NE.AND UP4, UPT, UR10, URZ, UPT ;  /* 0x000000ff0a00728c */ /* 0x000fe2000bf85270 */
[----:B------:R-:W2:Y:S09]  /*0e10*/  FENCE.VIEW.ASYNC.S ;  /* 0x00000000000073c6 */ /* 0x000eb20000000000 */
[----:B--2---:R2:W4:Y:S01]  /*0e20*/  @!UP1 SYNCS.EXCH.64 URZ, [UR7+0x130], UR12 ;  /* 0x0001300c07ff95b2 */ /* 0x0045220008000100 */
[----:B---3--:R-:W-:-:S09]  /*0e30*/  UISETP.EQ.U32.AND UP1, UPT, UR8, 0x1, UPT ;  /* 0x000000010800788c */ /* 0x008fd2000bf22070 */
[----:B------:R-:W-:Y:S05]  /*0e40*/  BRA.U !UP1, `(.L_x_15) ;  /* 0x0000000109087547 */ /* 0x000fea000b800000 */
[----:B-1--4-:R-:W-:Y:S01]  /*0e50*/  UCGABAR_ARV ;  /* 0x00000000000079c7 */ /* 0x012fe20008000000 */
[----:B------:R-:W-:Y:S05]  /*0e60*/  BRA `(.L_x_16) ;  /* 0x0000000000047947 */ /* 0x000fea0003800000 */
.L_x_15:
[----:B-1--4-:R-:W-:Y:S01]  /*0e70*/  NOP ;  /* 0x0000000000007918 */ /* 0x012fe20000000000 */
.L_x_16:
[----:B------:R-:W1:Y:S01]  /*0e80*/  S2R R11, SR_CTAID.X ;  /* 0x00000000000b7919 */ /* 0x000e620000002500 */
[----:B------:R-:W-:-:S05]  /*0e90*/  CS2R.32 R68, SR_CgaSize ;  /* 0x0000000000447805 */ /* 0x000fca0000008a00 */
[----:B------:R-:W-:-:S05]  /*0ea0*/  IMAD R68, R68, -0xa0, RZ ;  /* 0xffffff6044447824 */ /* 0x000fca00078e02ff */
[----:B------:R-:W-:-:S14]  /*0eb0*/  R2UR UR8, R68 ;  /* 0x00000000440872ca */ /* 0x000fdc00000e0000 */
[----:B------:R-:W3:Y:S01]  /*0ec0*/  LDCU UR8, c[0x0][UR8+0x2b0] ;  /* 0x00005600080877ac */ /* 0x000ee20008000800 */
[----:B------:R-:W-:-:S05]  /*0ed0*/  CS2R.32 R0, SR_CgaSize ;  /* 0x0000000000007805 */ /* 0x000fca0000008a00 */
[----:B------:R-:W-:-:S06]  /*0ee0*/  IMAD R0, R0, -0xa0, RZ ;  /* 0xffffff6000007824 */ /* 0x000fcc00078e02ff */
[----:B------:R-:W4:Y:S01]  /*0ef0*/  LDC R0, c[0x0][R0+0x2a0] ;  /* 0x0000a80000007b82 */ /* 0x000f220000000800 */
[----:B------:R-:W-:Y:S01]  /*0f00*/  PRMT R8, RZ, 0x7610, R8 ;  /* 0x00007610ff087816 */ /* 0x000fe20000000008 */
[----:B------:R-:W3:Y:S01]  /*0f10*/  S2R R20, SR_CTAID.Y ;  /* 0x0000000000147919 */ /* 0x000ee20000002600 */
[----:B------:R-:W-:-:S05]  /*0f20*/  CS2R.32 R68, SR_CgaSize ;  /* 0x0000000000447805 */ /* 0x000fca0000008a00 */
[----:B------:R-:W-:-:S05]  /*0f30*/  IMAD R68, R68, -0xa0, RZ ;  /* 0xffffff6044447824 */ /* 0x000fca00078e02ff */
[----:B--2---:R-:W-:-:S14]  /*0f40*/  R2UR UR7, R68 ;  /* 0x00000000440772ca */ /* 0x004fdc00000e0000 */
[----:B------:R-:W2:Y:S01]  /*0f50*/  LDCU UR7, c[0x0][UR7+0x2b4] ;  /* 0x00005680070777ac */ /* 0x000ea20008000800 */
[----:B------:R-:W-:Y:S01]  /*0f60*/  UISETP.NE.AND UP2, UPT, UR10, 0x2, UPT ;  /* 0x000000020a00788c */ /* 0x000fe2000bf45270 */
[----:B------:R-:W3:Y:S01]  /*0f70*/  LDC R9, c[0x0][0xb24] ;  /* 0x0002c900ff097b82 */ /* 0x000ee20000000800 */
[----:B------:R-:W-:-:S05]  /*0f80*/  CS2R.32 R66, SR_CgaSize ;  /* 0x0000000000427805 */ /* 0x000fca0000008a00 */
[----:B------:R-:W-:-:S06]  /*0f90*/  IMAD R66, R66, -0xa0, RZ ;  /* 0xffffff6042427824 */ /* 0x000fcc00078e02ff */
[----:B------:R-:W4:Y:S08]  /*0fa0*/  LDC R66, c[0x0][R66+0x2a4] ;  /* 0x0000a90042427b82 */ /* 0x000f300000000800 */
[----:B------:R-:W4:Y:S01]  /*0fb0*/  LDC R26, c[0x0][0xb24] ;  /* 0x0002c900ff1a7b82 */ /* 0x000f220000000800 */
[----:B-1----:R-:W-:Y:S01]  /*0fc0*/  I2FP.F32.U32 R4, R11 ;  /* 0x0000000b00047245 */ /* 0x002fe20000201000 */
[----:B------:R-:W-:-:S06]  /*0fd0*/  IMAD.MOV.U32 R21, RZ, RZ, R11 ;  /* 0x000000ffff157224 */ /* 0x000fcc00078e000b */
[----:B------:R-:W1:Y:S01]  /*0fe0*/  S2UR UR36, SR_CTAID.Z ;  /* 0x00000000002479c3 */ /* 0x000e620000002700 */
[----:B---3--:R-:W-:Y:S02]  /*0ff0*/  ISETP.GE.AND P0, PT, R9, 0x1, PT ;  /* 0x000000010900780c */ /* 0x008fe40003f06270 */
[----:B------:R-:W-:Y:S01]  /*1000*/  I2FP.F32.U32 R2, R20 ;  /* 0x0000001400027245 */ /* 0x000fe20000201000 */
[----:B------:R-:W-:-:S04]  /*1010*/  FMUL R4, R4, UR8 ;  /* 0x0000000804047c20 */ /* 0x000fc80008400000 */
[----:B--2---:R-:W-:Y:S01]  /*1020*/  FMUL R2, R2, UR7 ;  /* 0x0000000702027c20 */ /* 0x004fe20008400000 */
[----:B------:R-:W2:Y:S01]  /*1030*/  F2I.U32.TRUNC.NTZ R68, R4 ;  /* 0x0000000400447305 */ /* 0x000ea2000020f000 */
[----:B------:R-:W3:Y:S07]  /*1040*/  LDCU UR7, c[0x0][0xb30] ;  /* 0x00016600ff0777ac */ /* 0x000eee0008000800 */
[----:B------:R-:W1:Y:S01]  /*1050*/  F2I.U32.TRUNC.NTZ R3, R2 ;  /* 0x0000000200037305 */ /* 0x000e62000020f000 */
[----:B--2---:R-:W-:-:S04]  /*1060*/  IMAD.MOV R68, RZ, RZ, -R68 ;  /* 0x000000ffff447224 */ /* 0x004fc800078e0a44 */
[----:B----4-:R-:W-:Y:S01]  /*1070*/  IMAD R68, R0, R68, R11 ;  /* 0x0000004400447224 */ /* 0x010fe200078e020b */
[----:B------:R-:W-:Y:S01]  /*1080*/  PRMT R0, RZ, 0x7610, R0 ;  /* 0x00007610ff007816 */ /* 0x000fe20000000000 */
[----:B---3--:R-:W-:Y:S01]  /*1090*/  UISETP.NE.AND UP3, UPT, UR7, 0x1, UPT ;  /* 0x000000010700788c */ /* 0x008fe2000bf65270 */
[----:B-1----:R-:W-:-:S05]  /*10a0*/  IADD3 R3, PT, PT, -R3, RZ, RZ ;  /* 0x000000ff03037210 */ /* 0x002fca0007ffe1ff */
[----:B------:R-:W-:Y:S01]  /*10b0*/  IMAD R66, R66, R3, R20 ;  /* 0x0000000342427224 */ /* 0x000fe200078e0214 */
[----:B------:R-:W-:Y:S06]  /*10c0*/  BRA.U UP4, `(.L_x_17) ;  /* 0x0000000104247547 */ /* 0x000fec000b800000 */
[----:B------:R-:W-:Y:S01]  /*10d0*/  ISETP.NE.AND P1, PT, R66, RZ, PT ;  /* 0x000000ff4200720c */ /* 0x000fe20003f25270 */
[----:B------:R-:W-:Y:S01]  /*10e0*/  IMAD.MOV.U32 R0, RZ, RZ, 0x3 ;  /* 0x00000003ff007424 */ /* 0x000fe200078e00ff */
[C---:B------:R-:W-:Y:S02]  /*10f0*/  LOP3.LUT R3, R68.reuse, 0xfffffffe, RZ, 0xc0, !PT ;  /* 0xfffffffe44037812 */ /* 0x040fe400078ec0ff */
[----:B------:R-:W-:Y:S02]  /*1100*/  ISETP.LT.U32.OR P1, PT, R68, 0x2, !P1 ;  /* 0x000000024400780c */ /* 0x000fe40004f21470 */
[----:B------:R-:W-:Y:S02]  /*1110*/  SHF.L.U32 R0, R0, R3, RZ ;  /* 0x0000000300007219 */ /* 0x000fe400000006ff */
[----:B------:R-:W-:Y:S02]  /*1120*/  SEL R5, RZ, 0x1, !P1 ;  /* 0x00000001ff057807 */ /* 0x000fe40004800000 */
[----:B------:R-:W-:-:S05]  /*1130*/  SEL R2, RZ, 0x2, !P1 ;  /* 0x00000002ff027807 */ /* 0x000fca0004800000 */
[----:B------:R-:W-:-:S05]  /*1140*/  IMAD.IADD R2, R5, 0x1, R2 ;  /* 0x0000000105027824 */ /* 0x000fca00078e0202 */
[----:B------:R-:W-:Y:S02]  /*1150*/  PRMT R8, R2, 0x7610, R8 ;  /* 0x0000761002087816 */ /* 0x000fe40000000008 */
.L_x_17:
[----:B------:R-:W-:Y:S05]  /*1160*/  @!P0 BRA `(.L_x_18) ;  /* 0x0000000000b88947 */ /* 0x000fea0003800000 */
[----:B------:R-:W1:Y:S01]  /*1170*/  LDC.64 R4, c[0x0][0xb18] ;  /* 0x0002c600ff047b82 */ /* 0x000e620000000a00 */
[----:B------:R-:W-:-:S07]  /*1180*/  ISETP.NE.AND P0, PT, R9, 0x1, PT ;  /* 0x000000010900780c */ /* 0x000fce0003f05270 */
[----:B------:R-:W2:Y:S08]  /*1190*/  LDC R14, c[0x0][0xb0c] ;  /* 0x0002c300ff0e7b82 */ /* 0x000eb00000000800 */
[----:B------:R-:W3:Y:S08]  /*11a0*/  LDC R13, c[0x0][0x370] ;  /* 0x0000dc00ff0d7b82 */ /* 0x000ef00000000800 */
[----:B------:R-:W4:Y:S01]  /*11b0*/  LDC R16, c[0x0][0x374] ;  /* 0x0000dd00ff107b82 */ /* 0x000f220000000800 */
[----:B-1----:R-:W-:-:S07]  /*11c0*/  ISETP.NE.AND P1, PT, R4, 0x1, PT ;  /* 0x000000010400780c */ /* 0x002fce0003f25270 */
[----:B------:R-:W3:Y:S01]  /*11d0*/  LDC.64 R6, c[0x0][0xb10] ;  /* 0x0002c400ff067b82 */ /* 0x000ee20000000a00 */
[----:B--2---:R-:W-:-:S07]  /*11e0*/  ISETP.NE.AND P2, PT, R14, 0x1, PT ;  /* 0x000000010e00780c */ /* 0x004fce0003f45270 */
[----:B------:R-:W1:Y:S08]  /*11f0*/  LDC R12, c[0x0][0xb20] ;  /* 0x0002c800ff0c7b82 */ /* 0x000e700000000800 */
[----:B------:R-:W2:Y:S01]  /*1200*/  LDC.64 R2, c[0x0][0xb28] ;  /* 0x0002ca00ff027b82 */ /* 0x000ea20000000a00 */
[----:B----4-:R-:W-:-:S04]  /*1210*/  IMAD.HI.U32 R15, R16, R5, RZ ;  /* 0x00000005100f7227 */ /* 0x010fc800078e00ff */
[----:B------:R-:W-:-:S04]  /*1220*/  IMAD.HI.U32 R5, R20, R5, RZ ;  /* 0x0000000514057227 */ /* 0x000fc800078e00ff */
[----:B---3--:R-:W-:-:S04]  /*1230*/  IMAD.HI.U32 R18, R13, R6, RZ ;  /* 0x000000060d127227 */ /* 0x008fc800078e00ff */
[C---:B------:R-:W-:Y:S01]  /*1240*/  IMAD.HI.U32 R22, R11.reuse, R6, RZ ;  /* 0x000000060b167227 */ /* 0x040fe200078e00ff */
[-C--:B------:R-:W-:Y:S02]  /*1250*/  @P2 SHF.R.U32.HI R13, RZ, R7.reuse, R18 ;  /* 0x00000007ff0d2219 */ /* 0x080fe40000011612 */
[-C--:B-1----:R-:W-:Y:S02]  /*1260*/  @P1 SHF.R.U32.HI R16, RZ, R12.reuse, R15 ;  /* 0x0000000cff101219 */ /* 0x082fe4000001160f */
[----:B------:R-:W-:Y:S02]  /*1270*/  SHF.R.U32.HI R5, RZ, R12, R5 ;  /* 0x0000000cff057219 */ /* 0x000fe40000011605 */
[----:B------:R-:W-:Y:S02]  /*1280*/  SHF.R.U32.HI R22, RZ, R7, R22 ;  /* 0x00000007ff167219 */ /* 0x000fe40000011616 */
[----:B------:R-:W-:Y:S01]  /*1290*/  SEL R5, R20, R5, !P1 ;  /* 0x0000000514057207 */ /* 0x000fe20004800000 */
[----:B--2---:R-:W-:Y:S01]  /*12a0*/  IMAD.HI.U32 R18, R16, R2, RZ ;  /* 0x0000000210127227 */ /* 0x004fe200078e00ff */
[----:B------:R-:W-:-:S02]  /*12b0*/  SEL R21, R11, R22, !P2 ;  /* 0x000000160b157207 */ /* 0x000fc40005000000 */
[----:B------:R-:W-:Y:S01]  /*12c0*/  IADD3 R7, PT, PT, -R5, RZ, RZ ;  /* 0x000000ff05077210 */ /* 0x000fe20007ffe1ff */
[----:B------:R-:W-:Y:S01]  /*12d0*/  IMAD.HI.U32 R6, R13, R2, RZ ;  /* 0x000000020d067227 */ /* 0x000fe200078e00ff */
[----:B------:R-:W-:-:S03]  /*12e0*/  @P0 SHF.R.U32.HI R16, RZ, R3, R18 ;  /* 0x00000003ff100219 */ /* 0x000fc60000011612 */
[----:B------:R-:W-:Y:S01]  /*12f0*/  IMAD R7, R4, R7, R20 ;  /* 0x0000000704077224 */ /* 0x000fe200078e0214 */
[----:B------:R-:W-:Y:S01]  /*1300*/  @P0 SHF.R.U32.HI R13, RZ, R3, R6 ;  /* 0x00000003ff0d0219 */ /* 0x000fe20000011606 */
[----:B------:R-:W-:-:S04]  /*1310*/  IMAD R16, R16, R9, RZ ;  /* 0x0000000910107224 */ /* 0x000fc800078e02ff */
[----:B------:R-:W-:Y:S01]  /*1320*/  IMAD R6, R13, R9, RZ ;  /* 0x000000090d067224 */ /* 0x000fe200078e02ff */
[----:B------:R-:W-:-:S04]  /*1330*/  ISETP.GE.AND P1, PT, R5, R16, PT ;  /* 0x000000100500720c */ /* 0x000fc80003f26270 */
[----:B------:R-:W-:Y:S01]  /*1340*/  ISETP.GE.OR P1, PT, R21, R6, P1 ;  /* 0x000000061500720c */ /* 0x000fe20000f26670 */
[----:B------:R-:W-:-:S05]  /*1350*/  IMAD.HI.U32 R6, R5, R2, RZ ;  /* 0x0000000205067227 */ /* 0x000fca00078e00ff */
[----:B------:R-:W-:-:S04]  /*1360*/  SHF.R.U32.HI R6, RZ, R3, R6 ;  /* 0x00000003ff067219 */ /* 0x000fc80000011606 */
[----:B------:R-:W-:-:S03]  /*1370*/  SEL R6, R5, R6, !P0 ;  /* 0x0000000605067207 */ /* 0x000fc60004000000 */
[----:B------:R-:W-:Y:S01]  /*1380*/  @!P1 IMAD.HI.U32 R12, R21, R2, RZ ;  /* 0x00000002150c9227 */ /* 0x000fe200078e00ff */
[----:B------:R-:W-:-:S04]  /*1390*/  IADD3 R2, PT, PT, -R6, RZ, RZ ;  /* 0x000000ff06027210 */ /* 0x000fc80007ffe1ff */
[----:B------:R-:W-:Y:S01]  /*13a0*/  @!P1 SHF.R.U32.HI R12, RZ, R3, R12 ;  /* 0x00000003ff0c9219 */ /* 0x000fe2000001160c */
[----:B------:R-:W-:-:S03]  /*13b0*/  IMAD R2, R9, R2, R5 ;  /* 0x0000000209027224 */ /* 0x000fc600078e0205 */
[----:B------:R-:W-:-:S05]  /*13c0*/  @!P1 SEL R3, R21, R12, !P0 ;  /* 0x0000000c15039207 */ /* 0x000fca0004000000 */
[--C-:B------:R-:W-:Y:S02]  /*13d0*/  @!P1 IMAD.IADD R6, R6, 0x1, -R3.reuse ;  /* 0x0000000106069824 */ /* 0x100fe400078e0a03 */
[----:B------:R-:W-:Y:S01]  /*13e0*/  @!P1 IMAD R3, R2, R13, R3 ;  /* 0x0000000d02039224 */ /* 0x000fe200078e0203 */
[----:B------:R-:W-:Y:S01]  /*13f0*/  IADD3 R2, PT, PT, -R21, RZ, RZ ;  /* 0x000000ff15027210 */ /* 0x000fe20007ffe1ff */
[----:B------:R-:W-:Y:S02]  /*1400*/  @!P1 IMAD R5, R6, R9, R21 ;  /* 0x0000000906059224 */ /* 0x000fe400078e0215 */
[----:B------:R-:W-:Y:S02]  /*1410*/  @!P1 IMAD.MOV.U32 R21, RZ, RZ, R3 ;  /* 0x000000ffff159224 */ /* 0x000fe400078e0003 */
[----:B------:R-:W-:Y:S02]  /*1420*/  IMAD R2, R14, R2, R11 ;  /* 0x000000020e027224 */ /* 0x000fe400078e020b */
[----:B------:R-:W-:-:S02]  /*1430*/  IMAD R20, R5, R4, R7 ;  /* 0x0000000405147224 */ /* 0x000fc400078e0207 */
[----:B------:R-:W-:Y:S02]  /*1440*/  IMAD R21, R21, R14, R2 ;  /* 0x0000000e15157224 */ /* 0x000fe400078e0202 */
.L_x_18:
[----:B------:R-:W-:Y:S05]  /*1450*/  BRA.U UP3, `(.L_x_19) ;  /* 0x0000000103407547 */ /* 0x000fea000b800000 */
[----:B------:R-:W1:Y:S08]  /*1460*/  LDC.64 R4, c[0x0][0xb10] ;  /* 0x0002c400ff047b82 */ /* 0x000e700000000a00 */
[----:B------:R-:W2:Y:S08]  /*1470*/  LDC.64 R2, c[0x0][0xb18] ;  /* 0x0002c600ff027b82 */ /* 0x000eb00000000a00 */
[----:B------:R-:W3:Y:S08]  /*1480*/  LDC R6, c[0x0][0xb20] ;  /* 0x0002c800ff067b82 */ /* 0x000ef00000000800 */
[----:B------:R-:W4:Y:S01]  /*1490*/  LDC R12, c[0x0][0xb0c] ;  /* 0x0002c300ff0c7b82 */ /* 0x000f220000000800 */
[----:B-1----:R-:W-:-:S05]  /*14a0*/  IMAD.HI.U32 R4, R21, R4, RZ ;  /* 0x0000000415047227 */ /* 0x002fca00078e00ff */
[----:B------:R-:W-:Y:S01]  /*14b0*/  SHF.R.U32.HI R4, RZ, R5, R4 ;  /* 0x00000005ff047219 */ /* 0x000fe20000011604 */
[----:B--2---:R-:W-:Y:S01]  /*14c0*/  IMAD.HI.U32 R3, R20, R3, RZ ;  /* 0x0000000314037227 */ /* 0x004fe200078e00ff */
[----:B------:R-:W-:-:S04]  /*14d0*/  ISETP.NE.AND P0, PT, R2, 0x1, PT ;  /* 0x000000010200780c */ /* 0x000fc80003f05270 */
[----:B---3--:R-:W-:-:S04]  /*14e0*/  SHF.R.U32.HI R3, RZ, R6, R3 ;  /* 0x00000006ff037219 */ /* 0x008fc80000011603 */
[----:B------:R-:W-:Y:S02]  /*14f0*/  SEL R3, R20, R3, !P0 ;  /* 0x0000000314037207 */ /* 0x000fe40004000000 */
[----:B----4-:R-:W-:-:S04]  /*1500*/  ISETP.NE.AND P1, PT, R12, 0x1, PT ;  /* 0x000000010c00780c */ /* 0x010fc80003f25270 */
[----:B------:R-:W-:-:S05]  /*1510*/  SEL R6, R21, R4, !P1 ;  /* 0x0000000415067207 */ /* 0x000fca0004800000 */
[----:B------:R-:W-:Y:S02]  /*1520*/  IMAD.IADD R4, R3, 0x1, -R6 ;  /* 0x0000000103047824 */ /* 0x000fe400078e0a06 */
[----:B------:R-:W-:Y:S02]  /*1530*/  IMAD.IADD R3, R6, 0x1, -R3 ;  /* 0x0000000106037824 */ /* 0x000fe400078e0a03 */
[----:B------:R-:W-:Y:S02]  /*1540*/  IMAD R21, R4, R12, R21 ;  /* 0x0000000c04157224 */ /* 0x000fe400078e0215 */
[----:B------:R-:W-:Y:S02]  /*1550*/  IMAD R20, R3, R2, R20 ;  /* 0x0000000203147224 */ /* 0x000fe400078e0214 */
.L_x_19:
[----:B------:R-:W-:Y:S05]  /*1560*/  BRA.U !UP1, `(.L_x_20) ;  /* 0x00000001090c7547 */ /* 0x000fea000b800000 */
[----:B------:R-:W-:Y:S01]  /*1570*/  UCGABAR_WAIT ;  /* 0x0000000000007dc7 */ /* 0x000fe20008000000 */
[----:B------:R-:W-:Y:S01]  /*1580*/  CCTL.IVALL ;  /* 0x00000000ff00798f */ /* 0x000fe20002000000 */
[----:B------:R-:W-:Y:S05]  /*1590*/  BRA `(.L_x_21) ;  /* 0x0000000000047947 */ /* 0x000fea0003800000 */
.L_x_20:
[----:B------:R-:W-:Y:S06]  /*15a0*/  BAR.SYNC.DEFER_BLOCKING 0x0 ;  /* 0x0000000000007b1d */ /* 0x000fec0000010000 */
.L_x_21:
[----:B------:R-:W-:Y:S05]  /*15b0*/  BRA.U UP2, `(.L_x_22) ;  /* 0x0000001502487547 */ /* 0x000fea000b800000 */
[----:B------:R-:W1:Y:S01]  /*15c0*/  LDCU UR4, c[0x0][0x38c] ;  /* 0x00007180ff0477ac */ /* 0x000e620008000800 */
[----:B------:R-:W2:Y:S01]  /*15d0*/  LDC R9, c[0x0][0x370] ;  /* 0x0000dc00ff097b82 */ /* 0x000ea20000000800 */
[----:B------:R-:W-:Y:S01]  /*15e0*/  IMAD.SHL.U32 R16, R11, 0x40, RZ ;  /* 0x000000400b107824 */ /* 0x000fe200078e00ff */
[----:B------:R-:W-:Y:S01]  /*15f0*/  PLOP3.LUT P1, PT, PT, PT, UP5, 0x80, 0x8 ;  /* 0x000000000008781c */ /* 0x000fe20003f2f058 */
[----:B------:R-:W-:Y:S01]  /*1600*/  HFMA2 R12, -RZ, RZ, 0, 0 ;  /* 0x00000000ff0c7431 */ /* 0x000fe200000001ff */
[----:B------:R-:W-:Y:S01]  /*1610*/  UISETP.NE.AND UP1, UPT, UR10, URZ, UPT ;  /* 0x000000ff0a00728c */ /* 0x000fe2000bf25270 */
[----:B------:R-:W-:Y:S01]  /*1620*/  ISETP.NE.AND P4, PT, R10, RZ, P5 ;  /* 0x000000ff0a00720c */ /* 0x000fe20002f85270 */
[----:B------:R-:W-:Y:S01]  /*1630*/  IMAD.MOV.U32 R15, RZ, RZ, 0x1 ;  /* 0x00000001ff0f7424 */ /* 0x000fe200078e00ff */
[----:B------:R-:W-:Y:S01]  /*1640*/  PLOP3.LUT P1, PT, P1, PT, PT, 0x8, 0x80 ;  /* 0x000000000080781c */ /* 0x000fe20000f2e170 */
[----:B------:R-:W3:Y:S01]  /*1650*/  LDC R0, c[0x0][0x374] ;  /* 0x0000dd00ff007b82 */ /* 0x000ee20000000800 */
[----:B------:R-:W-:Y:S01]  /*1660*/  IMAD.MOV.U32 R14, RZ, RZ, RZ ;  /* 0x000000ffff0e7224 */ /* 0x000fe200078e00ff */
[----:B------:R-:W-:Y:S01]  /*1670*/  MOV R8, 0x1 ;  /* 0x0000000100087802 */ /* 0x000fe20000000f00 */
[----:B------:R-:W-:Y:S01]  /*1680*/  IMAD.MOV.U32 R10, RZ, RZ, RZ ;  /* 0x000000ffff0a7224 */ /* 0x000fe200078e00ff */
[----:B------:R-:W-:Y:S01]  /*1690*/  LOP3.LUT R16, R16, 0x40, RZ, 0xc0, !PT ;  /* 0x0000004010107812 */ /* 0x000fe200078ec0ff */
[----:B------:R-:W4:Y:S01]  /*16a0*/  LDCU.64 UR14, c[0x0][0x348] ;  /* 0x00006900ff0e77ac */ /* 0x000f220008000a00 */
[----:B-1----:R-:W-:-:S02]  /*16b0*/  UIADD3 UR5, UPT, UPT, UR4, 0x3f, URZ ;  /* 0x0000003f04057890 */ /* 0x002fc4000fffe0ff */
[----:B------:R-:W-:Y:S02]  /*16c0*/  USEL UR22, UR6, 0x2, UP1 ;  /* 0x0000000206167887 */ /* 0x000fe40008800000 */
[----:B------:R-:W-:Y:S01]  /*16d0*/  USHF.R.S32.HI UR7, URZ, 0x1f, UR5 ;  /* 0x0000001fff077899 */ /* 0x000fe20008011405 */
[----:B------:R-:W-:-:S03]  /*16e0*/  UMOV UR23, URZ ;  /* 0x000000ff00177c82 */ /* 0x000fc60008000000 */
[----:B------:R-:W-:Y:S02]  /*16f0*/  ULEA.HI UR7, UR7, UR5, URZ, 0x6 ;  /* 0x0000000507077291 */ /* 0x000fe4000f8f30ff */
[----:B------:R-:W-:Y:S02]  /*1700*/  UIADD3 UR5, UPT, UPT, UR4, -0x1, URZ ;  /* 0xffffffff04057890 */ /* 0x000fe4000fffe0ff */
[----:B------:R-:W-:Y:S02]  /*1710*/  USHF.R.S32.HI UR7, URZ, 0x6, UR7 ;  /* 0x00000006ff077899 */ /* 0x000fe40008011407 */
[----:B------:R-:W-:Y:S02]  /*1720*/  UISETP.GE.U32.AND UP2, UPT, UR5, -0x7f, UPT ;  /* 0xffffff810500788c */ /* 0x000fe4000bf46070 */
[----:B------:R-:W-:Y:S02]  /*1730*/  UISETP.LT.U32.AND UP0, UPT, UR7, 0x6, UPT ;  /* 0x000000060700788c */ /* 0x000fe4000bf01070 */
[----:B------:R-:W-:-:S02]  /*1740*/  UIADD3 UR4, UPT, UPT, UR4, 0x7e, URZ ;  /* 0x0000007e04047890 */ /* 0x000fc4000fffe0ff */
[----:B------:R-:W-:-:S04]  /*1750*/  USEL UR5, UR7, 0x6, UP0 ;  /* 0x0000000607057887 */ /* 0x000fc80008000000 */
[----:B------:R-:W-:Y:S02]  /*1760*/  UIADD3 UR21, UPT, UPT, UR5, -0x1, URZ ;  /* 0xffffffff05157890 */ /* 0x000fe4000fffe0ff */
[----:B------:R-:W-:Y:S02]  /*1770*/  @UP2 UIADD3 UR21, UPT, UPT, UR5, URZ, URZ ;  /* 0x000000ff05152290 */ /* 0x000fe4000fffe0ff */
[----:B------:R-:W-:Y:S02]  /*1780*/  UIADD3 UR29, UPT, UPT, UR7, -UR5, URZ ;  /* 0x80000005071d7290 */ /* 0x000fe4000fffe0ff */
[----:B------:R-:W-:Y:S02]  /*1790*/  UIADD3 UR13, UPT, UPT, UR21, 0x1, URZ ;  /* 0x00000001150d7890 */ /* 0x000fe4000fffe0ff */
[----:B--2-4-:R-:W-:-:S12]  /*17a0*/  UIADD3 UR21, UPT, UPT, -UR21, URZ, URZ ;  /* 0x000000ff15157290 */ /* 0x014fd8000fffe1ff */
.L_x_42:
[----:B------:R-:W-:Y:S01]  /*17b0*/  UISETP.NE.AND UP0, UPT, UR37, URZ, UPT ;  /* 0x000000ff2500728c */ /* 0x000fe2000bf05270 */
[----:B------:R-:W1:Y:S08]  /*17c0*/  S2UR UR37, SR_CgaCtaId ;  /* 0x00000000002579c3 */ /* 0x000e700000008800 */
[----:B------:R-:W-:Y:S05]  /*17d0*/  BRA.U UP0, `(.L_x_23) ;  /* 0x0000000100347547 */ /* 0x000fea000b800000 */
[----:B------:R-:W2:Y:S01]  /*17e0*/  S2R R2, SR_CgaCtaId ;  /* 0x0000000000027919 */ /* 0x000ea20000008800 */
[----:B------:R-:W-:-:S04]  /*17f0*/  MOV R3, 0x400 ;  /* 0x0000040000037802 */ /* 0x000fc80000000f00 */
[----:B--2---:R-:W-:Y:S02]  /*1800*/  LEA R3, R2, R3, 0x18 ;  /* 0x0000000302037211 */ /* 0x004fe400078ec0ff */
[----:B------:R-:W-:-:S03]  /*1810*/  SHF.L.U32 R2, R8, 0x1f, RZ ;  /* 0x0000001f08027819 */ /* 0x000fc600000006ff */
[----:B------:R-:W-:-:S04]  /*1820*/  IMAD R3, R10, 0x8, R3 ;  /* 0x000000080a037824 */ /* 0x000fc800078e0203 */
[----:B------:R-:W2:Y:S02]  /*1830*/  SYNCS.PHASECHK.TRANS64.TRYWAIT P0, [R3+URZ+0x120], R2 ;  /* 0x00012002030075a7 */ /* 0x000ea400080011ff */
[----:B--2---:R-:W-:Y:S05]  /*1840*/  @!P0 BRA `(.L_x_24) ;  /* 0x0000007400e88947 */ /* 0x004fea0003800000 */
.L_x_151:
[----:B------:R-:W-:Y:S01]  /*1850*/  VIADD R10, R10, 0x1 ;  /* 0x000000010a0a7836 */ /* 0x000fe20000000000 */
[----:B------:R2:W-:Y:S04]  /*1860*/  SYNCS.ARRIVE.TRANS64.A1T0 RZ, [R3+URZ+0x110], RZ ;  /* 0x000110ff03ff79a7 */ /* 0x0005e800081000ff */
[----:B------:R-:W-:-:S04]  /*1870*/  ISETP.NE.AND P0, PT, R10, 0x2, PT ;  /* 0x000000020a00780c */ /* 0x000fc80003f05270 */
[----:B------:R-:W-:Y:S02]  /*1880*/  SEL R10, R10, RZ, P0 ;  /* 0x000000ff0a0a7207 */ /* 0x000fe40000000000 */
[----:B--2---:R-:W-:-:S04]  /*1890*/  SEL R3, RZ, 0x1, P0 ;  /* 0x00000001ff037807 */ /* 0x004fc80000000000 */
[----:B------:R-:W-:-:S07]  /*18a0*/  LOP3.LUT R8, R8, R3, RZ, 0x3c, !PT ;  /* 0x0000000308087212 */ /* 0x000fce00078e3cff */
.L_x_23:
[----:B------:R-:W-:Y:S01]  /*18b0*/  UMOV UR6, 0x400 ;  /* 0x0000040000067882 */ /* 0x000fe20000000000 */
[----:B------:R-:W-:Y:S01]  /*18c0*/  LEA.HI R3, R21, R21, RZ, 0x1 ;  /* 0x0000001515037211 */ /* 0x000fe200078f08ff */
[----:B-1----:R-:W-:Y:S01]  /*18d0*/  ULEA UR6, UR37, UR6, 0x18 ;  /* 0x0000000625067291 */ /* 0x002fe2000f8ec0ff */
[----:B------:R-:W-:Y:S01]  /*18e0*/  SHF.L.U32 R2, R15, 0x1f, RZ ;  /* 0x0000001f0f027819 */ /* 0x000fe200000006ff */
[----:B------:R-:W-:Y:S01]  /*18f0*/  UISETP.GE.U32.AND UP0, UPT, UR4, 0x7f, UPT ;  /* 0x0000007f0400788c */ /* 0x000fe2000bf06070 */
[C---:B------:R-:W-:Y:S01]  /*1900*/  R2UR UR9, R16.reuse ;  /* 0x00000000100972ca */ /* 0x040fe200000e0000 */
[----:B------:R-:W-:Y:S01]  /*1910*/  ULEA UR8, UR23, UR6, 0x3 ;  /* 0x0000000617087291 */ /* 0x000fe2000f8e18ff */
[----:B------:R-:W-:Y:S01]  /*1920*/  IMAD.SHL.U32 R3, R3, 0x40, RZ ;  /* 0x0000004003037824 */ /* 0x000fe200078e00ff */
[----:B------:R-:W-:Y:S01]  /*1930*/  R2UR UR19, R16 ;  /* 0x00000000101372ca */ /* 0x000fe200000e0000 */
[----:B------:R-:W-:-:S03]  /*1940*/  UMOV UR30, URZ ;  /* 0x000000ff001e7c82 */ /* 0x000fc60008000000 */
[----:B------:R-:W-:-:S03]  /*1950*/  R2UR UR35, R3 ;  /* 0x00000000032372ca */ /* 0x000fc600000e0000 */
[----:B------:R1:W2:Y:S01]  /*1960*/  SYNCS.PHASECHK.TRANS64.TRYWAIT P0, [UR8+0x30], R2 ;  /* 0x00003002ff0075a7 */ /* 0x0002a20008001108 */
[----:B------:R-:W-:-:S09]  /*1970*/  R2UR UR8, R20 ;  /* 0x00000000140872ca */ /* 0x000fd200000e0000 */
[----:B------:R-:W-:-:S04]  /*1980*/  ULOP3.LUT UR35, UR9, 0xffffff80, UR35, 0xf8, !UPT ;  /* 0xffffff8009237892 */ /* 0x000fc8000f8ef823 */
[----:B------:R-:W-:Y:S01]  /*1990*/  ULEA UR19, UR8, UR19, 0x7 ;  /* 0x0000001308137291 */ /* 0x000fe2000f8e38ff */
[----:B------:R-:W-:Y:S11]  /*19a0*/  BRA.U !UP0, `(.L_x_25) ;  /* 0x0000000108ec7547 */ /* 0x000ff6000b800000 */
[----:B------:R-:W-:Y:S01]  /*19b0*/  UMOV UR31, UR21 ;  /* 0x00000015001f7c82 */ /* 0x000fe20008000000 */
[----:B------:R-:W-:Y:S01]  /*19c0*/  UMOV UR44, UR23 ;  /* 0x00000017002c7c82 */ /* 0x000fe20008000000 */
[----:B------:R-:W-:-:S05]  /*19d0*/  UMOV UR26, 0x20 ;  /* 0x00000020001a7882 */ /* 0x000fca0000000000 */
.L_x_31:
[----:B------:R-:W-:Y:S01]  /*19e0*/  ULEA UR33, UR44, UR6, 0x3 ;  /* 0x000000062c217291 */ /* 0x000fe2000f8e18ff */
[----:B------:R-:W-:Y:S01]  /*19f0*/  @P5 MOV R3, 0x10000 ;  /* 0x0001000000035802 */ /* 0x000fe20000000f00 */
[----:B-12---:R-:W-:Y:S10]  /*1a00*/  @P0 BRA `(.L_x_26) ;  /* 0x00000000000c0947 */ /* 0x006ff40003800000 */
[----:B------:R-:W-:-:S04]  /*1a10*/  SHF.L.U32 R5, R15, 0x1f, RZ ;  /* 0x0000001f0f057819 */ /* 0x000fc800000006ff */
[----:B------:R-:W2:Y:S02]  /*1a20*/  SYNCS.PHASECHK.TRANS64.TRYWAIT P0, [UR33+0x30], R5 ;  /* 0x00003005ff0075a7 */ /* 0x000ea40008001121 */
[----:B--2---:R-:W-:Y:S05]  /*1a30*/  @!P0 BRA `(.L_x_27) ;  /* 0x0000007400808947 */ /* 0x004fea0003800000 */
.L_x_26:
[----:B------:R2:W-:Y:S01]  /*1a40*/  @P5 SYNCS.ARRIVE.TRANS64 RZ, [UR33], R3 ;  /* 0x00000003ffff59a7 */ /* 0x0005e20008000021 */
[----:B------:R-:W-:Y:S02]  /*1a50*/  ULOP3.LUT UR8, UR22, 0x2, URZ, 0xfc, !UPT ;  /* 0x0000000216087892 */ /* 0x000fe4000f8efcff */
[----:B------:R-:W-:Y:S02]  /*1a60*/  UIADD3 UR31, UPT, UPT, UR31, 0x1, URZ ;  /* 0x000000011f1f7890 */ /* 0x000fe4000fffe0ff */
[----:B------:R-:W-:Y:S02]  /*1a70*/  UISETP.NE.AND UP0, UPT, UR8, 0x2, UPT ;  /* 0x000000020800788c */ /* 0x000fe4000bf05270 */
[----:B------:R-:W-:-:S07]  /*1a80*/  UISETP.NE.AND UP2, UPT, UR31, 0x1, UPT ;  /* 0x000000011f00788c */ /* 0x000fce000bf45270 */
[----:B------:R-:W-:Y:S05]  /*1a90*/  BRA.U UP0, `(.L_x_28) ;  /* 0x0000000100047547 */ /* 0x000fea000b800000 */
[----:B------:R-:W-:Y:S05]  /*1aa0*/  BPT.TRAP 0x1 ;  /* 0x000000040000795c */ /* 0x000fea0000300000 */
.L_x_28:
[----:B------:R-:W-:Y:S04]  /*1ab0*/  BSSY.RECONVERGENT B0, `(.L_x_29) ;  /* 0x0000003000007945 */ /* 0x000fe80003800200 */
[----:B------:R-:W-:Y:S05]  /*1ac0*/  @!P4 BRA `(.L_x_30) ;  /* 0x000000000004c947 */ /* 0x000fea0003800000 */
[----:B------:R-:W-:Y:S05]  /*1ad0*/  BPT.TRAP 0x1 ;  /* 0x000000040000795c */ /* 0x000fea0000300000 */
.L_x_30:
[----:B------:R-:W-:Y:S05]  /*1ae0*/  BSYNC.RECONVERGENT B0 ;  /* 0x0000000000007941 */ /* 0x000fea0003800200 */
.L_x_29:
[----:B------:R-:W-:Y:S02]  /*1af0*/  UIADD3 UR23, UPT, UPT, UR44, 0x1, URZ ;  /* 0x000000012c177890 */ /* 0x000fe4000fffe0ff */
[----:B------:R-:W-:Y:S02]  /*1b00*/  UIADD3 UR42, UP1, UPT, UR14, 0x80, URZ ;  /* 0x000000800e2a7890 */ /* 0x000fe4000ff3e0ff */
[----:B------:R-:W-:Y:S02]  /*1b10*/  UISETP.NE.AND UP0, UPT, UR23, 0x6, UPT ;  /* 0x000000061700788c */ /* 0x000fe4000bf05270 */
[----:B------:R-:W-:Y:S02]  /*1b20*/  UIADD3 UR34, UPT, UPT, UR26, -0x20, URZ ;  /* 0xffffffe01a227890 */ /* 0x000fe4000fffe0ff */
[----:B------:R-:W-:Y:S02]  /*1b30*/  USEL UR9, URZ, 0x1, UP0 ;  /* 0x00000001ff097887 */ /* 0x000fe40008000000 */
[----:B------:R-:W-:-:S02]  /*1b40*/  USEL UR23, UR23, URZ, UP0 ;  /* 0x000000ff17177287 */ /* 0x000fc40008000000 */
[----:B------:R-:W-:Y:S02]  /*1b50*/  UIADD3 UR40, UP0, UPT, UR14, 0x180, URZ ;  /* 0x000001800e287890 */ /* 0x000fe4000ff1e0ff */
[----:B------:R-:W-:Y:S01]  /*1b60*/  ULEA UR8, UR23, UR6, 0x3 ;  /* 0x0000000617087291 */ /* 0x000fe2000f8e18ff */
[----:B------:R-:W-:Y:S01]  /*1b70*/  LOP3.LUT R15, R15, UR9, RZ, 0x3c, !PT ;  /* 0x000000090f0f7c12 */ /* 0x000fe2000f8e3cff */
[----:B------:R-:W-:Y:S02]  /*1b80*/  ULOP3.LUT UR33, UR33, 0xfefffff8, URZ, 0xc0, !UPT ;  /* 0xfefffff821217892 */ /* 0x000fe4000f8ec0ff */
[----:B------:R-:W-:Y:S01]  /*1b90*/  UIADD3.X UR43, UPT, UPT, URZ, UR15, URZ, UP1, !UPT ;  /* 0x0000000fff2b7290 */ /* 0x000fe20008ffe4ff */
[----:B-1----:R-:W-:Y:S01]  /*1ba0*/  SHF.L.U32 R2, R15, 0x1f, RZ ;  /* 0x0000001f0f027819 */ /* 0x002fe200000006ff */
[----:B------:R-:W-:Y:S01]  /*1bb0*/  UIADD3.X UR41, UPT, UPT, URZ, UR15, URZ, UP0, !UPT ;  /* 0x0000000fff297290 */ /* 0x000fe200087fe4ff */
[----:B------:R-:W-:Y:S02]  /*1bc0*/  UMOV UR38, 0x0 ;  /* 0x0000000000267882 */ /* 0x000fe40000000000 */
[----:B------:R4:W1:Y:S01]  /*1bd0*/  SYNCS.PHASECHK.TRANS64.TRYWAIT P0, [UR8+0x30], R2 ;  /* 0x00003002ff0075a7 */ /* 0x0008620008001108 */
[----:B------:R-:W-:Y:S01]  /*1be0*/  ULEA UR8, UR44, UR6, 0xe ;  /* 0x000000062c087291 */ /* 0x000fe2000f8e70ff */
[----:B------:R-:W-:Y:S01]  /*1bf0*/  UMOV UR39, 0x10000000 ;  /* 0x1000000000277882 */ /* 0x000fe20000000000 */
[----:B------:R-:W-:-:S02]  /*1c00*/  UMOV UR27, UR35 ;  /* 0x00000023001b7c82 */ /* 0x000fc40008000000 */
[----:B------:R-:W-:Y:S02]  /*1c10*/  UIADD3 UR32, UPT, UPT, UR8, 0x8400, URZ ;  /* 0x0000840008207890 */ /* 0x000fe4000fffe0ff */
[----:B------:R-:W-:Y:S02]  /*1c20*/  UIADD3 UR24, UPT, UPT, UR8, 0xa400, URZ ;  /* 0x0000a40008187890 */ /* 0x000fe4000fffe0ff */
[----:B------:R-:W-:Y:S02]  /*1c30*/  UIADD3 UR16, UPT, UPT, UR8, 0x20400, URZ ;  /* 0x0002040008107890 */ /* 0x000fe4000fffe0ff */
[----:B------:R-:W-:Y:S01]  /*1c40*/  UIADD3 UR8, UPT, UPT, UR8, 0x22400, URZ ;  /* 0x0002240008087890 */ /* 0x000fe2000fffe0ff */
[----:B------:R-:W-:Y:S01]  /*1c50*/  UMOV UR28, UR36 ;  /* 0x00000024001c7c82 */ /* 0x000fe20008000000 */
[----:B------:R-:W-:Y:S01]  /*1c60*/  UMOV UR25, UR33 ;  /* 0x0000002100197c82 */ /* 0x000fe20008000000 */
[----:B------:R-:W-:Y:S01]  /*1c70*/  UMOV UR20, UR36 ;  /* 0x0000002400147c82 */ /* 0x000fe20008000000 */
[----:B------:R-:W-:Y:S01]  /*1c80*/  UMOV UR17, UR33 ;  /* 0x0000002100117c82 */ /* 0x000fe20008000000 */
[----:B------:R-:W-:Y:S01]  /*1c90*/  UMOV UR18, UR34 ;  /* 0x0000002200127c82 */ /* 0x000fe20008000000 */
[----:B------:R-:W-:Y:S01]  /*1ca0*/  UTMALDG.3D.2CTA [UR32], [UR42], desc[UR38] ;  /* 0x000026202a0075b4 */ /* 0x000fe20008211000 */
[----:B------:R-:W-:Y:S01]  /*1cb0*/  UMOV UR10, UR26 ;  /* 0x0000001a000a7c82 */ /* 0x000fe20008000000 */
[----:B------:R-:W-:Y:S01]  /*1cc0*/  UMOV UR11, UR19 ;  /* 0x00000013000b7c82 */ /* 0x000fe20008000000 */
[----:B------:R-:W-:Y:S01]  /*1cd0*/  UMOV UR12, UR36 ;  /* 0x00000024000c7c82 */ /* 0x000fe20008000000 */
[----:B------:R-:W-:Y:S01]  /*1ce0*/  UMOV UR9, UR33 ;  /* 0x0000002100097c82 */ /* 0x000fe20008000000 */
[----:B------:R-:W-:Y:S01]  /*1cf0*/  UMOV UR30, UR13 ;  /* 0x0000000d001e7c82 */ /* 0x000fe20008000000 */
[----:B------:R-:W-:Y:S01]  /*1d00*/  UMOV UR44, UR23 ;  /* 0x00000017002c7c82 */ /* 0x000fe20008000000 */
[----:B------:R2:W-:Y:S01]  /*1d10*/  UTMALDG.3D.2CTA [UR24], [UR42], desc[UR38] ;  /* 0x000026182a0075b4 */ /* 0x0005e20008211000 */
[----:B------:R4:W-:Y:S01]  /*1d20*/  UTMALDG.3D.2CTA [UR16], [UR40], desc[UR38] ;  /* 0x00002610280075b4 */ /* 0x0009e20008211000 */
[----:B------:R4:W-:Y:S01]  /*1d30*/  UTMALDG.3D.2CTA [UR8], [UR40], desc[UR38] ;  /* 0x00002608280075b4 */ /* 0x0009e20008211000 */
[----:B--2---:R-:W-:Y:S01]  /*1d40*/  UIADD3 UR26, UPT, UPT, UR26, 0x40, URZ ;  /* 0x000000401a1a7890 */ /* 0x004fe2000fffe0ff */
[----:B----4-:R-:W-:Y:S11]  /*1d50*/  BRA.U UP2, `(.L_x_31) ;  /* 0xfffffffd02207547 */ /* 0x010ff6000b83ffff */
.L_x_25:
[----:B------:R-:W-:Y:S01]  /*1d60*/  ULEA UR8, UR23, UR6, 0x3 ;  /* 0x0000000617087291 */ /* 0x000fe2000f8e18ff */
[----:B-1----:R-:W-:Y:S01]  /*1d70*/  SHF.L.U32 R2, R15, 0x1f, RZ ;  /* 0x0000001f0f027819 */ /* 0x002fe200000006ff */
[----:B------:R-:W-:Y:S01]  /*1d80*/  @!P1 SYNCS.ARRIVE.TRANS64.A1T0 RZ, [UR6+0xa8], RZ ;  /* 0x0000a8ffffff99a7 */ /* 0x000fe20008100006 */
[----:B------:R-:W-:-:S06]  /*1d90*/  UISETP.GT.AND UP0, UPT, UR7, UR5, UPT ;  /* 0x000000050700728c */ /* 0x000fcc000bf04270 */
[----:B--2---:R1:W2:Y:S03]  /*1da0*/  SYNCS.PHASECHK.TRANS64.TRYWAIT P0, [UR8+0x30], R2 ;  /* 0x00003002ff0075a7 */ /* 0x0042a60008001108 */
[----:B------:R-:W-:Y:S05]  /*1db0*/  BRA.U !UP0, `(.L_x_32) ;  /* 0x0000000108e47547 */ /* 0x000fea000b800000 */
[----:B------:R-:W-:Y:S01]  /*1dc0*/  UIADD3 UR31, UPT, UPT, UR29, UR30, URZ ;  /* 0x0000001e1d1f7290 */ /* 0x000fe2000fffe0ff */
[----:B------:R-:W-:-:S11]  /*1dd0*/  UMOV UR44, UR23 ;  /* 0x00000017002c7c82 */ /* 0x000fd60008000000 */
.L_x_38:
[----:B------:R-:W-:Y:S01]  /*1de0*/  ULEA UR33, UR44, UR6, 0x3 ;  /* 0x000000062c217291 */ /* 0x000fe2000f8e18ff */
[----:B--2---:R-:W-:Y:S01]  /*1df0*/  @P5 MOV R3, 0x10000 ;  /* 0x0001000000035802 */ /* 0x004fe20000000f00 */
[----:B-12---:R-:W-:Y:S10]  /*1e00*/  @P0 BRA `(.L_x_33) ;  /* 0x00000000000c0947 */ /* 0x006ff40003800000 */
[----:B------:R-:W-:-:S04]  /*1e10*/  SHF.L.U32 R5, R15, 0x1f, RZ ;  /* 0x0000001f0f057819 */ /* 0x000fc800000006ff */
[----:B------:R-:W2:Y:S02]  /*1e20*/  SYNCS.PHASECHK.TRANS64.TRYWAIT P0, [UR33+0x30], R5 ;  /* 0x00003005ff0075a7 */ /* 0x000ea40008001121 */
[----:B--2---:R-:W-:Y:S05]  /*1e30*/  @!P0 BRA `(.L_x_34) ;  /* 0x0000007000988947 */ /* 0x004fea0003800000 */
.L_x_33:
[----:B------:R2:W-:Y:S01]  /*1e40*/  @P5 SYNCS.ARRIVE.TRANS64 RZ, [UR33], R3 ;  /* 0x00000003ffff59a7 */ /* 0x0005e20008000021 */
[----:B------:R-:W-:-:S04]  /*1e50*/  ULOP3.LUT UR8, UR22, 0x2, URZ, 0xfc, !UPT ;  /* 0x0000000216087892 */ /* 0x000fc8000f8efcff */
[----:B------:R-:W-:-:S09]  /*1e60*/  UISETP.NE.AND UP0, UPT, UR8, 0x2, UPT ;  /* 0x000000020800788c */ /* 0x000fd2000bf05270 */
[----:B------:R-:W-:Y:S05]  /*1e70*/  BRA.U UP0, `(.L_x_35) ;  /* 0x0000000100047547 */ /* 0x000fea000b800000 */
[----:B------:R-:W-:Y:S05]  /*1e80*/  BPT.TRAP 0x1 ;  /* 0x000000040000795c */ /* 0x000fea0000300000 */
.L_x_35:
[----:B------:R-:W-:Y:S04]  /*1e90*/  BSSY.RECONVERGENT B0, `(.L_x_36) ;  /* 0x0000003000007945 */ /* 0x000fe80003800200 */
[----:B------:R-:W-:Y:S05]  /*1ea0*/  @!P4 BRA `(.L_x_37) ;  /* 0x000000000004c947 */ /* 0x000fea0003800000 */
[----:B------:R-:W-:Y:S05]  /*1eb0*/  BPT.TRAP 0x1 ;  /* 0x000000040000795c */ /* 0x000fea0000300000 */
.L_x_37:
[----:B------:R-:W-:Y:S05]  /*1ec0*/  BSYNC.RECONVERGENT B0 ;  /* 0x0000000000007941 */ /* 0x000fea0003800200 */
.L_x_36:
[----:B------:R-:W-:Y:S02]  /*1ed0*/  UIADD3 UR23, UPT, UPT, UR44, 0x1, URZ ;  /* 0x000000012c177890 */ /* 0x000fe4000fffe0ff */
[----:B------:R-:W-:Y:S02]  /*1ee0*/  UIADD3 UR42, UP1, UPT, UR14, 0x80, URZ ;  /* 0x000000800e2a7890 */ /* 0x000fe4000ff3e0ff */
[----:B------:R-:W-:Y:S02]  /*1ef0*/  UISETP.NE.AND UP0, UPT, UR23, 0x6, UPT ;  /* 0x000000061700788c */ /* 0x000fe4000bf05270 */
[----:B------:R-:W-:Y:S02]  /*1f00*/  USHF.L.U32 UR34, UR30, 0x6, URZ ;  /* 0x000000061e227899 */ /* 0x000fe400080006ff */
        /* <DEDUP_REMOVED lines=8> */
[----:B------:R-:W-:Y:S02]  /*1f90*/  UIADD3 UR26, UPT, UPT, UR34, 0x20, URZ ;  /* 0x00000020221a7890 */ /* 0x000fe4000fffe0ff */
[----:B------:R-:W-:Y:S01]  /*1fa0*/  UIADD3.X UR41, UPT, UPT, URZ, UR15, URZ, UP0, !UPT ;  /* 0x0000000fff297290 */ /* 0x000fe200087fe4ff */
[----:B------:R4:W1:Y:S01]  /*1fb0*/  SYNCS.PHASECHK.TRANS64.TRYWAIT P0, [UR8+0x30], R2 ;  /* 0x00003002ff0075a7 */ /* 0x0008620008001108 */
[----:B------:R-:W-:Y:S01]  /*1fc0*/  ULEA UR8, UR44, UR6, 0xe ;  /* 0x000000062c087291 */ /* 0x000fe2000f8e70ff */
[----:B------:R-:W-:Y:S01]  /*1fd0*/  UMOV UR38, 0x0 ;  /* 0x0000000000267882 */ /* 0x000fe20000000000 */
[----:B------:R-:W-:-:S02]  /*1fe0*/  UMOV UR39, 0x10000000 ;  /* 0x1000000000277882 */ /* 0x000fc40000000000 */
        /* <DEDUP_REMOVED lines=9> */
[----:B------:R-:W-:Y:S01]  /*2080*/  UMOV UR18, UR34 ;  /* 0x0000002200127c82 */ /* 0x000fe20008000000 */
[----:B------:R4:W-:Y:S01]  /*2090*/  UTMALDG.3D.2CTA [UR32], [UR42], desc[UR38] ;  /* 0x000026202a0075b4 */ /* 0x0009e20008211000 */
[----:B------:R-:W-:Y:S01]  /*20a0*/  UMOV UR11, UR19 ;  /* 0x00000013000b7c82 */ /* 0x000fe20008000000 */
[----:B------:R-:W-:Y:S01]  /*20b0*/  UMOV UR12, UR36 ;  /* 0x00000024000c7c82 */ /* 0x000fe20008000000 */
[----:B------:R-:W-:Y:S01]  /*20c0*/  UMOV UR9, UR33 ;  /* 0x0000002100097c82 */ /* 0x000fe20008000000 */
[----:B------:R-:W-:Y:S01]  /*20d0*/  UMOV UR10, UR26 ;  /* 0x0000001a000a7c82 */ /* 0x000fe20008000000 */
[----:B------:R-:W-:Y:S01]  /*20e0*/  UIADD3 UR30, UPT, UPT, UR30, 0x1, URZ ;  /* 0x000000011e1e7890 */ /* 0x000fe2000fffe0ff */
[----:B------:R-:W-:Y:S01]  /*20f0*/  UMOV UR44, UR23 ;  /* 0x00000017002c7c82 */ /* 0x000fe20008000000 */
[----:B------:R4:W-:Y:S02]  /*2100*/  UTMALDG.3D.2CTA [UR24], [UR42], desc[UR38] ;  /* 0x000026182a0075b4 */ /* 0x0009e40008211000 */
[----:B------:R-:W-:Y:S01]  /*2110*/  UISETP.NE.AND UP0, UPT, UR30, UR31, UPT ;  /* 0x0000001f1e00728c */ /* 0x000fe2000bf05270 */
[----:B------:R4:W-:Y:S01]  /*2120*/  UTMALDG.3D.2CTA [UR16], [UR40], desc[UR38] ;  /* 0x00002610280075b4 */ /* 0x0009e20008211000 */
[----:B------:R4:W-:Y:S07]  /*2130*/  UTMALDG.3D.2CTA [UR8], [UR40], desc[UR38] ;  /* 0x00002608280075b4 */ /* 0x0009ee0008211000 */
[----:B----4-:R-:W-:Y:S05]  /*2140*/  BRA.U UP0, `(.L_x_38) ;  /* 0xfffffffd00247547 */ /* 0x010fea000b83ffff */
.L_x_32:
[----:B-1----:R-:W-:Y:S01]  /*2150*/  LEA R2, R14, UR6, 0x3 ;  /* 0x000000060e027c11 */ /* 0x002fe2000f8e18ff */
[----:B------:R-:W-:Y:S01]  /*2160*/  NOP ;  /* 0x0000000000007918 */ /* 0x000fe20000000000 */
[----:B--2---:R-:W-:Y:S02]  /*2170*/  SHF.L.U32 R3, R12, 0x1f, RZ ;  /* 0x0000001f0c037819 */ /* 0x004fe400000006ff */
[----:B------:R-:W-:Y:S02]  /*2180*/  LEA R4, R14, UR6, 0x4 ;  /* 0x000000060e047c11 */ /* 0x000fe4000f8e20ff */
[----:B------:R-:W1:Y:S02]  /*2190*/  SYNCS.PHASECHK.TRANS64.TRYWAIT P0, [R2+URZ+0xb0], R3 ;  /* 0x0000b003020075a7 */ /* 0x000e6400080011ff */
[----:B-1----:R-:W-:Y:S05]  /*21a0*/  @!P0 BRA `(.L_x_39) ;  /* 0x0000006c00d48947 */ /* 0x002fea0003800000 */
.L_x_154:
[----:B------:R-:W2:Y:S01]  /*21b0*/  LDS.128 R4, [R4+0x140] ;  /* 0x0001400004047984 */ /* 0x000ea20000000c00 */
[----:B------:R-:W-:Y:S01]  /*21c0*/  ISETP.GE.AND P0, PT, R26, 0x1, PT ;  /* 0x000000011a00780c */ /* 0x000fe20003f06270 */
[----:B-1----:R-:W-:Y:S01]  /*21d0*/  VIADD R2, R2, 0xc0 ;  /* 0x000000c002027836 */ /* 0x002fe20000000000 */
[----:B------:R-:W-:Y:S01]  /*21e0*/  @!PT LDS RZ, [RZ] ;  /* 0x00000000fffff984 */ /* 0x000fe20000000800 */
[----:B------:R-:W-:Y:S01]  /*21f0*/  @!PT LDS RZ, [RZ] ;  /* 0x00000000fffff984 */ /* 0x000fe20000000800 */
[----:B------:R-:W-:Y:S01]  /*2200*/  @!PT LDS RZ, [RZ] ;  /* 0x00000000fffff984 */ /* 0x000fe20000000800 */
[----:B------:R-:W-:Y:S01]  /*2210*/  @!PT LDS RZ, [RZ] ;  /* 0x00000000fffff984 */ /* 0x000fe20000000800 */
[----:B------:R1:W-:Y:S06]  /*2220*/  MEMBAR.ALL.CTA ;  /* 0x0000000000007992 */ /* 0x0003ec0000008000 */
[----:B-1----:R-:W1:Y:S01]  /*2230*/  FENCE.VIEW.ASYNC.S ;  /* 0x00000000000073c6 */ /* 0x002e620000000000 */
[----:B------:R-:W-:-:S04]  /*2240*/  PRMT R2, RZ, 0x654, R2 ;  /* 0x00000654ff027816 */ /* 0x000fc80000000002 */
[----:B-1----:R1:W-:Y:S01]  /*2250*/  SYNCS.ARRIVE.TRANS64.RED.A1T0 RZ, [R2+URZ], RZ ;  /* 0x000000ff02ff79a7 */ /* 0x0023e200081004ff */
[----:B--2---:R-:W-:-:S13]  /*2260*/  LOP3.LUT P2, RZ, R6, 0x1, RZ, 0xc0, !PT ;  /* 0x0000000106ff7812 */ /* 0x004fda000784c0ff */
[----:B------:R-:W-:Y:S01]  /*2270*/  @P2 SHF.R.U32.HI R3, RZ, 0x10, R5 ;  /* 0x00000010ff032819 */ /* 0x000fe20000011605 */
[----:B------:R-:W-:Y:S01]  /*2280*/  VOTEU.ANY UP0, P2 ;  /* 0x0000000000ff7886 */ /* 0x000fe20001000100 */
[----:B------:R-:W-:Y:S02]  /*2290*/  @P2 MOV R13, R4 ;  /* 0x00000004000d2202 */ /* 0x000fe40000000f00 */
[----:B------:R-:W-:Y:S02]  /*22a0*/  @P2 R2UR.BROADCAST UR8, R3 ;  /* 0x00000000030822ca */ /* 0x000fe400008e0000 */
[----:B------:R-:W-:-:S11]  /*22b0*/  @P2 LOP3.LUT R11, R5, 0xffff, RZ, 0xc0, !PT ;  /* 0x0000ffff050b2812 */ /* 0x000fd600078ec0ff */
[----:B------:R-:W-:Y:S01]  /*22c0*/  @UP0 UMOV UR36, UR8 ;  /* 0x0000000800240c82 */ /* 0x000fe20008000000 */
[----:B-1----:R-:W-:Y:S05]  /*22d0*/  @!P0 BRA `(.L_x_40) ;  /* 0x0000000000b88947 */ /* 0x002fea0003800000 */
[----:B------:R-:W3:Y:S01]  /*22e0*/  LDC.64 R4, c[0x0][0xb18] ;  /* 0x0002c600ff047b82 */ /* 0x000ee20000000a00 */
[----:B------:R-:W-:-:S07]  /*22f0*/  ISETP.NE.AND P3, PT, R26, 0x1, PT ;  /* 0x000000011a00780c */ /* 0x000fce0003f65270 */
[----:B------:R-:W1:Y:S08]  /*2300*/  LDC.64 R6, c[0x0][0xb10] ;  /* 0x0002c400ff067b82 */ /* 0x000e700000000a00 */
[----:B------:R-:W2:Y:S08]  /*2310*/  LDC R17, c[0x0][0xb20] ;  /* 0x0002c800ff117b82 */ /* 0x000eb00000000800 */
[----:B------:R-:W4:Y:S01]  /*2320*/  LDC R18, c[0x0][0xb0c] ;  /* 0x0002c300ff127b82 */ /* 0x000f220000000800 */
[----:B---3--:R-:W-:Y:S01]  /*2330*/  IMAD.HI.U32 R22, R0, R5, RZ ;  /* 0x0000000500167227 */ /* 0x008fe200078e00ff */
[----:B------:R-:W-:-:S06]  /*2340*/  ISETP.NE.AND P0, PT, R4, 0x1, PT ;  /* 0x000000010400780c */ /* 0x000fcc0003f05270 */
[----:B------:R-:W3:Y:S01]  /*2350*/  LDC.64 R2, c[0x0][0xb28] ;  /* 0x0002ca00ff027b82 */ /* 0x000ee20000000a00 */
[----:B-1----:R-:W-:-:S04]  /*2360*/  IMAD.HI.U32 R20, R9, R6, RZ ;  /* 0x0000000609147227 */ /* 0x002fc800078e00ff */
[----:B------:R-:W-:Y:S01]  /*2370*/  IMAD.HI.U32 R24, R13, R6, RZ ;  /* 0x000000060d187227 */ /* 0x000fe200078e00ff */
[----:B------:R-:W-:Y:S02]  /*2380*/  SHF.R.U32.HI R20, RZ, R7, R20 ;  /* 0x00000007ff147219 */ /* 0x000fe40000011614 */
[----:B--2---:R-:W-:Y:S01]  /*2390*/  SHF.R.U32.HI R19, RZ, R17, R22 ;  /* 0x00000011ff137219 */ /* 0x004fe20000011616 */
[----:B------:R-:W-:Y:S01]  /*23a0*/  IMAD.HI.U32 R22, R11, R5, RZ ;  /* 0x000000050b167227 */ /* 0x000fe200078e00ff */
[----:B------:R-:W-:Y:S02]  /*23b0*/  SHF.R.U32.HI R24, RZ, R7, R24 ;  /* 0x00000007ff187219 */ /* 0x000fe40000011618 */
[----:B------:R-:W-:Y:S02]  /*23c0*/  SEL R19, R0, R19, !P0 ;  /* 0x0000001300137207 */ /* 0x000fe40004000000 */
[----:B------:R-:W-:Y:S02]  /*23d0*/  SHF.R.U32.HI R22, RZ, R17, R22 ;  /* 0x00000011ff167219 */ /* 0x000fe40000011616 */
[----:B----4-:R-:W-:-:S02]  /*23e0*/  ISETP.NE.AND P1, PT, R18, 0x1, PT ;  /* 0x000000011200780c */ /* 0x010fc40003f25270 */
[----:B------:R-:W-:Y:S02]  /*23f0*/  SEL R5, R11, R22, !P0 ;  /* 0x000000160b057207 */ /* 0x000fe40004000000 */
[----:B------:R-:W-:Y:S02]  /*2400*/  SEL R21, R9, R20, !P1 ;  /* 0x0000001409157207 */ /* 0x000fe40004800000 */
[----:B------:R-:W-:Y:S01]  /*2410*/  SEL R7, R13, R24, !P1 ;  /* 0x000000180d077207 */ /* 0x000fe20004800000 */
[----:B---3--:R-:W-:Y:S01]  /*2420*/  IMAD.HI.U32 R20, R19, R2, RZ ;  /* 0x0000000213147227 */ /* 0x008fe200078e00ff */
[----:B------:R-:W-:-:S03]  /*2430*/  IADD3 R17, PT, PT, -R5, RZ, RZ ;  /* 0x000000ff05117210 */ /* 0x000fc60007ffe1ff */
        /* <DEDUP_REMOVED lines=11> */
[----:B------:R-:W-:-:S04]  /*24f0*/  @!P0 IMAD.HI.U32 R20, R7, R2, RZ ;  /* 0x0000000207148227 */ /* 0x000fc800078e00ff */
[----:B------:R-:W-:Y:S01]  /*2500*/  IMAD.MOV R2, RZ, RZ, -R6 ;  /* 0x000000ffff027224 */ /* 0x000fe200078e0a06 */
[----:B------:R-:W-:-:S03]  /*2510*/  @!P0 SHF.R.U32.HI R20, RZ, R3, R20 ;  /* 0x00000003ff148219 */ /* 0x000fc60000011614 */
[----:B------:R-:W-:Y:S01]  /*2520*/  IMAD R2, R26, R2, R5 ;  /* 0x000000021a027224 */ /* 0x000fe200078e0205 */
        /* <DEDUP_REMOVED lines=9> */
.L_x_40:
[----:B------:R-:W1:Y:S02]  /*25c0*/  LDCU UR8, c[0x0][0xb30] ;  /* 0x00016600ff0877ac */ /* 0x000e640008000800 */
[----:B-1----:R-:W-:-:S09]  /*25d0*/  UISETP.NE.AND UP0, UPT, UR8, 0x1, UPT ;  /* 0x000000010800788c */ /* 0x002fd2000bf05270 */
[----:B------:R-:W-:Y:S05]  /*25e0*/  BRA.U UP0, `(.L_x_41) ;  /* 0x0000000100407547 */ /* 0x000fea000b800000 */
[----:B------:R-:W1:Y:S08]  /*25f0*/  LDC.64 R4, c[0x0][0xb10] ;  /* 0x0002c400ff047b82 */ /* 0x000e700000000a00 */
[----:B------:R-:W2:Y:S08]  /*2600*/  LDC.64 R2, c[0x0][0xb18] ;  /* 0x0002c600ff027b82 */ /* 0x000eb00000000a00 */
[----:B------:R-:W4:Y:S08]  /*2610*/  LDC R6, c[0x0][0xb20] ;  /* 0x0002c800ff067b82 */ /* 0x000f300000000800 */
[----:B------:R-:W3:Y:S01]  /*2620*/  LDC R18, c[0x0][0xb0c] ;  /* 0x0002c300ff127b82 */ /* 0x000ee20000000800 */
[----:B-1----:R-:W-:-:S05]  /*2630*/  IMAD.HI.U32 R4, R13, R4, RZ ;  /* 0x000000040d047227 */ /* 0x002fca00078e00ff */
[----:B------:R-:W-:Y:S01]  /*2640*/  SHF.R.U32.HI R4, RZ, R5, R4 ;  /* 0x00000005ff047219 */ /* 0x000fe20000011604 */
[----:B--2---:R-:W-:Y:S01]  /*2650*/  IMAD.HI.U32 R3, R11, R3, RZ ;  /* 0x000000030b037227 */ /* 0x004fe200078e00ff */
[----:B------:R-:W-:-:S04]  /*2660*/  ISETP.NE.AND P0, PT, R2, 0x1, PT ;  /* 0x000000010200780c */ /* 0x000fc80003f05270 */
[----:B----4-:R-:W-:-:S04]  /*2670*/  SHF.R.U32.HI R6, RZ, R6, R3 ;  /* 0x00000006ff067219 */ /* 0x010fc80000011603 */
[----:B------:R-:W-:Y:S02]  /*2680*/  SEL R3, R11, R6, !P0 ;  /* 0x000000060b037207 */ /* 0x000fe40004000000 */
[----:B---3--:R-:W-:-:S04]  /*2690*/  ISETP.NE.AND P1, PT, R18, 0x1, PT ;  /* 0x000000011200780c */ /* 0x008fc80003f25270 */
[----:B------:R-:W-:-:S05]  /*26a0*/  SEL R4, R13, R4, !P1 ;  /* 0x000000040d047207 */ /* 0x000fca0004800000 */
[----:B------:R-:W-:Y:S02]  /*26b0*/  IMAD.IADD R5, R3, 0x1, -R4 ;  /* 0x0000000103057824 */ /* 0x000fe400078e0a04 */
[----:B------:R-:W-:Y:S02]  /*26c0*/  IMAD.IADD R3, R4, 0x1, -R3 ;  /* 0x0000000104037824 */ /* 0x000fe400078e0a03 */
[----:B------:R-:W-:Y:S02]  /*26d0*/  IMAD R13, R5, R18, R13 ;  /* 0x00000012050d7224 */ /* 0x000fe400078e020d */
[----:B------:R-:W-:-:S07]  /*26e0*/  IMAD R11, R3, R2, R11 ;  /* 0x00000002030b7224 */ /* 0x000fce00078e020b */
.L_x_41:
[----:B------:R-:W-:Y:S01]  /*26f0*/  VIADD R14, R14, 0x1 ;  /* 0x000000010e0e7836 */ /* 0x000fe20000000000 */
[----:B------:R-:W-:Y:S01]  /*2700*/  PLOP3.LUT P1, PT, PT, PT, PT, 0x80, 0x8 ;  /* 0x000000000008781c */ /* 0x000fe20003f2f070 */
[----:B------:R-:W-:Y:S02]  /*2710*/  IMAD.IADD R21, R13, 0x1, R68 ;  /* 0x000000010d157824 */ /* 0x000fe400078e0244 */
[----:B------:R-:W-:Y:S01]  /*2720*/  IMAD.IADD R20, R11, 0x1, R66 ;  /* 0x000000010b147824 */ /* 0x000fe200078e0242 */
[----:B------:R-:W-:-:S04]  /*2730*/  ISETP.NE.AND P0, PT, R14, 0x2, PT ;  /* 0x000000020e00780c */ /* 0x000fc80003f05270 */
[----:B------:R-:W-:Y:S02]  /*2740*/  SEL R3, RZ, 0x1, P0 ;  /* 0x00000001ff037807 */ /* 0x000fe40000000000 */
[----:B------:R-:W-:Y:S02]  /*2750*/  SEL R14, R14, RZ, P0 ;  /* 0x000000ff0e0e7207 */ /* 0x000fe40000000000 */
[----:B------:R-:W-:Y:S01]  /*2760*/  LOP3.LUT R12, R12, R3, RZ, 0x3c, !PT ;  /* 0x000000030c0c7212 */ /* 0x000fe200078e3cff */
[----:B------:R-:W-:Y:S06]  /*2770*/  @P2 BRA `(.L_x_42) ;  /* 0xfffffff0000c2947 */ /* 0x000fec000383ffff */
[----:B------:R-:W-:Y:S01]  /*2780*/  UIADD3 UR6, UPT, UPT, UR6, 0x30, URZ ;  /* 0x0000003006067890 */ /* 0x000fe2000fffe0ff */
[----:B------:R-:W-:-:S03]  /*2790*/  SHF.L.U32 R3, R15, 0x1f, RZ ;  /* 0x0000001f0f037819 */ /* 0x000fc600000006ff */
[----:B------:R-:W-:-:S09]  /*27a0*/  ULEA UR4, UR23, UR6, 0x3 ;  /* 0x0000000617047291 */ /* 0x000fd2000f8e18ff */
[----:B------:R-:W1:Y:S02]  /*27b0*/  SYNCS.PHASECHK.TRANS64.TRYWAIT P0, [UR4], R3 ;  /* 0x00000003ff0075a7 */ /* 0x000e640008001104 */
[----:B-1----:R-:W-:Y:S05]  /*27c0*/  @!P0 BRA `(.L_x_43) ;  /* 0x0000006800608947 */ /* 0x002fea0003800000 */
.L_x_156:
[----:B------:R-:W-:-:S04]  /*27d0*/  UIADD3 UR5, UPT, UPT, UR23, 0x1, URZ ;  /* 0x0000000117057890 */ /* 0x000fc8000fffe0ff */
[----:B------:R-:W-:-:S04]  /*27e0*/  UISETP.NE.AND UP0, UPT, UR5, 0x6, UPT ;  /* 0x000000060500788c */ /* 0x000fc8000bf05270 */
[----:B------:R-:W-:Y:S02]  /*27f0*/  USEL UR7, URZ, 0x1, UP0 ;  /* 0x00000001ff077887 */ /* 0x000fe40008000000 */
[----:B------:R-:W-:-:S04]  /*2800*/  USEL UR5, UR5, URZ, UP0 ;  /* 0x000000ff05057287 */ /* 0x000fc80008000000 */
[----:B------:R-:W-:Y:S01]  /*2810*/  ULEA UR4, UR5, UR6, 0x3 ;  /* 0x0000000605047291 */ /* 0x000fe2000f8e18ff */
[----:B------:R-:W-:-:S04]  /*2820*/  LOP3.LUT R2, R15, UR7, RZ, 0x3c, !PT ;  /* 0x000000070f027c12 */ /* 0x000fc8000f8e3cff */
[----:B-1----:R-:W-:-:S04]  /*2830*/  SHF.L.U32 R3, R2, 0x1f, RZ ;  /* 0x0000001f02037819 */ /* 0x002fc800000006ff */
[----:B------:R-:W1:Y:S02]  /*2840*/  SYNCS.PHASECHK.TRANS64.TRYWAIT P0, [UR4], R3 ;  /* 0x00000003ff0075a7 */ /* 0x000e640008001104 */
[----:B-1----:R-:W-:Y:S05]  /*2850*/  @!P0 BRA `(.L_x_44) ;  /* 0x0000006800548947 */ /* 0x002fea0003800000 */
.L_x_158:
        /* <DEDUP_REMOVED lines=9> */
.L_x_160:
        /* <DEDUP_REMOVED lines=9> */
.L_x_162:
        /* <DEDUP_REMOVED lines=9> */
.L_x_164:
[----:B------:R-:W-:-:S04]  /*2a10*/  UIADD3 UR5, UPT, UPT, UR5, 0x1, URZ ;  /* 0x0000000105057890 */ /* 0x000fc8000fffe0ff */
[----:B------:R-:W-:-:S04]  /*2a20*/  UISETP.NE.AND UP0, UPT, UR5, 0x6, UPT ;  /* 0x000000060500788c */ /* 0x000fc8000bf05270 */
[----:B------:R-:W-:Y:S02]  /*2a30*/  USEL UR4, URZ, 0x1, UP0 ;  /* 0x00000001ff047887 */ /* 0x000fe40008000000 */
[----:B------:R-:W-:-:S04]  /*2a40*/  USEL UR5, UR5, URZ, UP0 ;  /* 0x000000ff05057287 */ /* 0x000fc80008000000 */
[----:B------:R-:W-:Y:S01]  /*2a50*/  ULEA UR5, UR5, UR6, 0x3 ;  /* 0x0000000605057291 */ /* 0x000fe2000f8e18ff */
[----:B-1----:R-:W-:-:S04]  /*2a60*/  LOP3.LUT R3, R2, UR4, RZ, 0x3c, !PT ;  /* 0x0000000402037c12 */ /* 0x002fc8000f8e3cff */
[----:B------:R-:W-:Y:S01]  /*2a70*/  SHF.L.U32 R3, R3, 0x1f, RZ ;  /* 0x0000001f03037819 */ /* 0x000fe200000006ff */
[----:B---3--:R-:W-:-:S07]  /*2a80*/  IMAD.U32 R0, RZ, RZ, UR5 ;  /* 0x00000005ff007e24 */ /* 0x008fce000f8e00ff */
.L_x_48:
[----:B-1----:R1:W2:Y:S02]  /*2a90*/  SYNCS.PHASECHK.TRANS64.TRYWAIT P0, [R0+URZ], R3 ;  /* 0x00000003000075a7 */ /* 0x0022a400080011ff */
[----:B--2---:R-:W-:Y:S05]  /*2aa0*/  @!P0 NANOSLEEP.SYNCS 0x989680 ;  /* 0x009896800000895d */ /* 0x004fea0003900000 */
[----:B------:R-:W2:Y:S02]  /*2ab0*/  @!P0 SYNCS.PHASECHK.TRANS64 P0, [R0+URZ], R3 ;  /* 0x00000003000085a7 */ /* 0x000ea400080010ff */
[----:B--2---:R-:W-:Y:S05]  /*2ac0*/  @P0 EXIT ;  /* 0x000000000000094d */ /* 0x004fea0003800000 */
[----:B------:R-:W-:Y:S05]  /*2ad0*/  BRA `(.L_x_48) ;  /* 0xfffffffc00ec7947 */ /* 0x000fea000383ffff */
.L_x_22:
[----:B------:R-:W-:-:S04]  /*2ae0*/  UISETP.NE.AND UP1, UPT, UR37, URZ, UPT ;  /* 0x000000ff2500728c */ /* 0x000fc8000bf25270 */
[----:B------:R-:W-:-:S09]  /*2af0*/  UISETP.NE.OR UP1, UPT, UR10, 0x1, UP1 ;  /* 0x000000010a00788c */ /* 0x000fd20008f25670 */
[----:B------:R-:W-:Y:S05]  /*2b00*/  BRA.U UP1, `(.L_x_49) ;  /* 0x00000005014c7547 */ /* 0x000fea000b800000 */
[----:B------:R-:W-:Y:S01]  /*2b10*/  HFMA2 R11, -RZ, RZ, 0, 0 ;  /* 0x00000000ff0b7431 */ /* 0x000fe200000001ff */
[----:B------:R-:W-:Y:S01]  /*2b20*/  ISETP.GE.U32.AND P2, PT, R10, 0x2, PT ;  /* 0x000000020a00780c */ /* 0x000fe20003f46070 */
[----:B------:R-:W-:Y:S01]  /*2b30*/  IMAD.MOV.U32 R12, RZ, RZ, 0x1 ;  /* 0x00000001ff0c7424 */ /* 0x000fe200078e00ff */
[----:B------:R-:W-:Y:S01]  /*2b40*/  CS2R R8, SRZ ;  /* 0x0000000000087805 */ /* 0x000fe2000001ff00 */
[----:B------:R-:W-:Y:S01]  /*2b50*/  IMAD.MOV.U32 R3, RZ, RZ, RZ ;  /* 0x000000ffff037224 */ /* 0x000fe200078e00ff */
[----:B------:R-:W-:Y:S01]  /*2b60*/  UMOV UR4, 0x400 ;  /* 0x0000040000047882 */ /* 0x000fe20000000000 */
[----:B------:R-:W-:Y:S01]  /*2b70*/  UMOV UR6, URZ ;  /* 0x000000ff00067c82 */ /* 0x000fe20008000000 */
[----:B------:R-:W-:-:S12]  /*2b80*/  ULEA UR37, UR37, UR4, 0x18 ;  /* 0x0000000425257291 */ /* 0x000fd8000f8ec0ff */
.L_x_53:
[----:B------:R-:W-:Y:S02]  /*2b90*/  LEA R0, R3, UR37, 0x3 ;  /* 0x0000002503007c11 */ /* 0x000fe4000f8e18ff */
[----:B------:R-:W-:-:S03]  /*2ba0*/  SHF.L.U32 R5, R8, 0x1f, RZ ;  /* 0x0000001f08057819 */ /* 0x000fc600000006ff */
[----:B------:R-:W-:Y:S01]  /*2bb0*/  VIADD R4, R0, 0x120 ;  /* 0x0000012000047836 */ /* 0x000fe20000000000 */
[----:B------:R-:W1:Y:S02]  /*2bc0*/  SYNCS.PHASECHK.TRANS64.TRYWAIT P0, [R0+URZ+0x110], R5 ;  /* 0x00011005000075a7 */ /* 0x000e6400080011ff */
[----:B-1----:R-:W-:Y:S05]  /*2bd0*/  @!P0 BRA `(.L_x_50) ;  /* 0x0000006400d48947 */ /* 0x002fea0003800000 */
.L_x_165:
[----:B------:R-:W-:Y:S01]  /*2be0*/  ULEA UR5, UR6, UR37, 0x3 ;  /* 0x0000002506057291 */ /* 0x000fe2000f8e18ff */
[----:B------:R-:W-:Y:S01]  /*2bf0*/  PRMT R4, RZ, 0x654, R4 ;  /* 0x00000654ff047816 */ /* 0x000fe20000000004 */
[----:B-1----:R-:W-:Y:S01]  /*2c00*/  @!P2 IMAD.MOV.U32 R5, RZ, RZ, 0x10 ;  /* 0x00000010ff05a424 */ /* 0x002fe200078e00ff */
[----:B------:R-:W-:Y:S01]  /*2c10*/  SHF.L.U32 R7, R12, 0x1f, RZ ;  /* 0x0000001f0c077819 */ /* 0x000fe200000006ff */
[----:B------:R-:W-:Y:S01]  /*2c20*/  UIADD3 UR4, UPT, UPT, UR5, 0xb0, URZ ;  /* 0x000000b005047890 */ /* 0x000fe2000fffe0ff */
[----:B------:R1:W-:Y:S05]  /*2c30*/  SYNCS.ARRIVE.TRANS64.RED.A1T0 RZ, [R4+URZ], RZ ;  /* 0x000000ff04ff79a7 */ /* 0x0003ea00081004ff */
[----:B------:R-:W-:Y:S01]  /*2c40*/  IMAD.U32 R13, RZ, RZ, UR4 ;  /* 0x00000004ff0d7e24 */ /* 0x000fe2000f8e00ff */
[----:B------:R-:W2:Y:S04]  /*2c50*/  SYNCS.PHASECHK.TRANS64.TRYWAIT P0, [UR5+0xc0], R7 ;  /* 0x0000c007ff0075a7 */ /* 0x000ea80008001105 */
[----:B------:R-:W-:Y:S01]  /*2c60*/  PRMT R13, R10, 0x654, R13 ;  /* 0x000006540a0d7816 */ /* 0x000fe2000000000d */
[----:B-12---:R-:W-:Y:S06]  /*2c70*/  @!P0 BRA `(.L_x_51) ;  /* 0x0000006400c08947 */ /* 0x006fec0003800000 */
.L_x_167:
[----:B------:R-:W-:Y:S01]  /*2c80*/  ULEA UR4, UR6, UR37, 0x4 ;  /* 0x0000002506047291 */ /* 0x000fe2000f8e20ff */
[----:B------:R-:W-:Y:S01]  /*2c90*/  SEL R2, R13, R2, !P2 ;  /* 0x000000020d027207 */ /* 0x000fe20005000000 */
[----:B------:R-:W-:Y:S01]  /*2ca0*/  UIADD3 UR5, UPT, UPT, UR5, 0xb0, URZ ;  /* 0x000000b005057890 */ /* 0x000fe2000fffe0ff */
[----:B-1----:R-:W-:Y:S01]  /*2cb0*/  LEA R0, R11, UR37, 0x3 ;  /* 0x000000250b007c11 */ /* 0x002fe2000f8e18ff */
[----:B------:R-:W-:Y:S01]  /*2cc0*/  UIADD3 UR4, UPT, UPT, UR4, 0x140, URZ ;  /* 0x0000014004047890 */ /* 0x000fe2000fffe0ff */
[----:B------:R1:W-:Y:S01]  /*2cd0*/  @!P2 SYNCS.ARRIVE.TRANS64.RED RZ, [R2+URZ], R5 ;  /* 0x0000000502ffa9a7 */ /* 0x0003e200080004ff */
[----:B------:R-:W-:Y:S01]  /*2ce0*/  UIADD3 UR6, UPT, UPT, UR6, 0x1, URZ ;  /* 0x0000000106067890 */ /* 0x000fe2000fffe0ff */
[----:B------:R-:W-:-:S03]  /*2cf0*/  VIADD R3, R3, 0x1 ;  /* 0x0000000103037836 */ /* 0x000fc60000000000 */
[----:B------:R-:W-:Y:S02]  /*2d00*/  UISETP.NE.AND UP0, UPT, UR6, 0x2, UPT ;  /* 0x000000020600788c */ /* 0x000fe4000bf05270 */
[----:B------:R-:W-:Y:S01]  /*2d10*/  ISETP.NE.AND P0, PT, R3, 0x2, PT ;  /* 0x000000020300780c */ /* 0x000fe20003f05270 */
[----:B------:R-:W-:Y:S06]  /*2d20*/  UGETNEXTWORKID.BROADCAST [UR4], [UR5] ;  /* 0x00000000040073ca */ /* 0x000fec0008000100 */
[----:B------:R-:W-:Y:S02]  /*2d30*/  USEL UR4, URZ, 0x1, UP0 ;  /* 0x00000001ff047887 */ /* 0x000fe40008000000 */
[----:B------:R-:W-:-:S04]  /*2d40*/  USEL UR6, UR6, URZ, UP0 ;  /* 0x000000ff06067287 */ /* 0x000fc80008000000 */
[----:B------:R-:W-:Y:S02]  /*2d50*/  LOP3.LUT R12, R12, UR4, RZ, 0x3c, !PT ;  /* 0x000000040c0c7c12 */ /* 0x000fe4000f8e3cff */
[----:B-1----:R-:W-:-:S04]  /*2d60*/  SHF.L.U32 R5, R9, 0x1f, RZ ;  /* 0x0000001f09057819 */ /* 0x002fc800000006ff */
[----:B------:R-:W1:Y:S02]  /*2d70*/  SYNCS.PHASECHK.TRANS64.TRYWAIT P1, [R0+URZ+0xb0], R5 ;  /* 0x0000b005000075a7 */ /* 0x000e6400080211ff */
[----:B-1----:R-:W-:Y:S05]  /*2d80*/  @!P1 BRA `(.L_x_52) ;  /* 0x0000006400949947 */ /* 0x002fea0003800000 */
.L_x_168:
[----:B------:R-:W-:Y:S01]  /*2d90*/  LEA R4, R11, UR37, 0x4 ;  /* 0x000000250b047c11 */ /* 0x000fe2000f8e20ff */
[----:B-1----:R-:W-:Y:S01]  /*2da0*/  VIADD R0, R0, 0xc0 ;  /* 0x000000c000007836 */ /* 0x002fe20000000000 */
[----:B------:R-:W-:Y:S01]  /*2db0*/  SEL R3, R3, RZ, P0 ;  /* 0x000000ff03037207 */ /* 0x000fe20000000000 */
[----:B------:R-:W-:-:S03]  /*2dc0*/  VIADD R11, R11, 0x1 ;  /* 0x000000010b0b7836 */ /* 0x000fc60000000000 */
[----:B------:R-:W1:Y:S01]  /*2dd0*/  LDS.128 R4, [R4+0x140] ;  /* 0x0001400004047984 */ /* 0x000e620000000c00 */
[----:B------:R-:W-:Y:S02]  /*2de0*/  PRMT R0, RZ, 0x654, R0 ;  /* 0x00000654ff007816 */ /* 0x000fe40000000000 */
[C---:B------:R-:W-:Y:S01]  /*2df0*/  ISETP.NE.AND P1, PT, R11.reuse, 0x2, PT ;  /* 0x000000020b00780c */ /* 0x040fe20003f25270 */
[----:B------:R-:W-:Y:S01]  /*2e00*/  @!PT LDS RZ, [RZ] ;  /* 0x00000000fffff984 */ /* 0x000fe20000000800 */
[----:B------:R-:W-:Y:S01]  /*2e10*/  @!PT LDS RZ, [RZ] ;  /* 0x00000000fffff984 */ /* 0x000fe20000000800 */
[----:B------:R-:W-:Y:S01]  /*2e20*/  @!PT LDS RZ, [RZ] ;  /* 0x00000000fffff984 */ /* 0x000fe20000000800 */
[----:B------:R-:W-:Y:S01]  /*2e30*/  @!PT LDS RZ, [RZ] ;  /* 0x00000000fffff984 */ /* 0x000fe20000000800 */
[----:B------:R2:W-:Y:S06]  /*2e40*/  MEMBAR.ALL.CTA ;  /* 0x0000000000007992 */ /* 0x0005ec0000008000 */
[----:B--2---:R-:W2:Y:S01]  /*2e50*/  FENCE.VIEW.ASYNC.S ;  /* 0x00000000000073c6 */ /* 0x004ea20000000000 */
[----:B------:R-:W-:Y:S01]  /*2e60*/  SEL R11, R11, RZ, P1 ;  /* 0x000000ff0b0b7207 */ /* 0x000fe20000800000 */
[----:B--2---:R2:W-:Y:S01]  /*2e70*/  SYNCS.ARRIVE.TRANS64.RED.A1T0 RZ, [R0+URZ], RZ ;  /* 0x000000ff00ff79a7 */ /* 0x0045e200081004ff */
[----:B-1----:R-:W-:-:S02]  /*2e80*/  LOP3.LUT P3, RZ, R6, 0x1, RZ, 0xc0, !PT ;  /* 0x0000000106ff7812 */ /* 0x002fc4000786c0ff */
[----:B------:R-:W-:-:S04]  /*2e90*/  SEL R5, RZ, 0x1, P0 ;  /* 0x00000001ff057807 */ /* 0x000fc80000000000 */
[----:B------:R-:W-:Y:S02]  /*2ea0*/  LOP3.LUT R8, R8, R5, RZ, 0x3c, !PT ;  /* 0x0000000508087212 */ /* 0x000fe400078e3cff */
[----:B--2---:R-:W-:-:S04]  /*2eb0*/  SEL R0, RZ, 0x1, P1 ;  /* 0x00000001ff007807 */ /* 0x004fc80000800000 */
[----:B------:R-:W-:Y:S01]  /*2ec0*/  LOP3.LUT R9, R9, R0, RZ, 0x3c, !PT ;  /* 0x0000000009097212 */ /* 0x000fe200078e3cff */
[----:B------:R-:W-:Y:S06]  /*2ed0*/  @P3 BRA `(.L_x_53) ;  /* 0xfffffffc002c3947 */ /* 0x000fec000383ffff */
[----:B------:R-:W-:Y:S01]  /*2ee0*/  ULEA UR5, UR6, UR37, 0x3 ;  /* 0x0000002506057291 */ /* 0x000fe2000f8e18ff */
[----:B------:R-:W-:-:S08]  /*2ef0*/  SHF.L.U32 R3, R12, 0x1f, RZ ;  /* 0x0000001f0c037819 */ /* 0x000fd000000006ff */
[----:B------:R-:W1:Y:S02]  /*2f00*/  SYNCS.PHASECHK.TRANS64 P0, [UR5+0xc0], R3 ;  /* 0x0000c003ff0075a7 */ /* 0x000e640008001005 */
[----:B-1----:R-:W-:Y:S05]  /*2f10*/  @P0 BRA `(.L_x_54) ;  /* 0x0000000000080947 */ /* 0x002fea0003800000 */
[----:B------:R-:W1:Y:S02]  /*2f20*/  SYNCS.PHASECHK.TRANS64.TRYWAIT P0, [UR5+0xc0], R3 ;  /* 0x0000c003ff0075a7 */ /* 0x000e640008001105 */
[----:B-1----:R-:W-:Y:S05]  /*2f30*/  @!P0 BRA `(.L_x_55) ;  /* 0x00000064003c8947 */ /* 0x002fea0003800000 */
.L_x_54:
[----:B------:R-:W-:-:S04]  /*2f40*/  UIADD3 UR4, UPT, UPT, UR6, 0x1, URZ ;  /* 0x0000000106047890 */ /* 0x000fc8000fffe0ff */
[----:B------:R-:W-:-:S04]  /*2f50*/  UISETP.NE.AND UP0, UPT, UR4, 0x2, UPT ;  /* 0x000000020400788c */ /* 0x000fc8000bf05270 */
[----:B------:R-:W-:Y:S02]  /*2f60*/  USEL UR7, URZ, 0x1, UP0 ;  /* 0x00000001ff077887 */ /* 0x000fe40008000000 */
[----:B------:R-:W-:-:S04]  /*2f70*/  USEL UR4, UR4, URZ, UP0 ;  /* 0x000000ff04047287 */ /* 0x000fc80008000000 */
[----:B------:R-:W-:Y:S01]  /*2f80*/  ULEA UR4, UR4, UR37, 0x3 ;  /* 0x0000002504047291 */ /* 0x000fe2000f8e18ff */
[----:B-1----:R-:W-:-:S04]  /*2f90*/  LOP3.LUT R3, R12, UR7, RZ, 0x3c, !PT ;  /* 0x000000070c037c12 */ /* 0x002fc8000f8e3cff */
[----:B------:R-:W-:-:S04]  /*2fa0*/  SHF.L.U32 R0, R3, 0x1f, RZ ;  /* 0x0000001f03007819 */ /* 0x000fc800000006ff */
[----:B------:R-:W1:Y:S02]  /*2fb0*/  SYNCS.PHASECHK.TRANS64 P0, [UR4+0xc0], R0 ;  /* 0x0000c000ff0075a7 */ /* 0x000e640008001004 */
[----:B-1----:R-:W-:Y:S05]  /*2fc0*/  @P0 EXIT ;  /* 0x000000000000094d */ /* 0x002fea0003800000 */
[----:B------:R-:W-:Y:S02]  /*2fd0*/  SHF.L.U32 R3, R3, 0x1f, RZ ;  /* 0x0000001f03037819 */ /* 0x000fe400000006ff */
[----:B------:R-:W-:-:S07]  /*2fe0*/  MOV R0, UR4 ;  /* 0x0000000400007c02 */ /* 0x000fce0008000f00 */
.L_x_56:
[----:B-1----:R1:W2:Y:S02]  /*2ff0*/  SYNCS.PHASECHK.TRANS64.TRYWAIT P0, [R0+URZ+0xc0], R3 ;  /* 0x0000c003000075a7 */ /* 0x0022a400080011ff */
[----:B--2---:R-:W-:Y:S05]  /*3000*/  @!P0 NANOSLEEP.SYNCS 0x989680 ;  /* 0x009896800000895d */ /* 0x004fea0003900000 */
[----:B------:R-:W2:Y:S02]  /*3010*/  @!P0 SYNCS.PHASECHK.TRANS64 P0, [R0+URZ+0xc0], R3 ;  /* 0x0000c003000085a7 */ /* 0x000ea400080010ff */
[----:B--2---:R-:W-:Y:S05]  /*3020*/  @P0 EXIT ;  /* 0x000000000000094d */ /* 0x004fea0003800000 */
[----:B------:R-:W-:Y:S05]  /*3030*/  BRA `(.L_x_56) ;  /* 0xfffffffc00ec7947 */ /* 0x000fea000383ffff */
.L_x_49:
[----:B------:R-:W-:Y:S05]  /*3040*/  BRA.U UP4, `(.L_x_57) ;  /* 0x0000001504487547 */ /* 0x000fea000b800000 */
[----:B------:R-:W-:Y:S01]  /*3050*/  UMOV UR6, 0x40 ;  /* 0x0000004000067882 */ /* 0x000fe20000000000 */
[----:B------:R-:W-:Y:S01]  /*3060*/  NOP ;  /* 0x0000000000007918 */ /* 0x000fe20000000000 */
[----:B------:R-:W-:Y:S01]  /*3070*/  ULEA UR6, UR37, UR6, 0x18 ;  /* 0x0000000625067291 */ /* 0x000fe2000f8ec0ff */
[----:B------:R-:W-:Y:S02]  /*3080*/  UMOV UR7, 0x400 ;  /* 0x0000040000077882 */ /* 0x000fe40000000000 */
[----:B------:R-:W-:-:S06]  /*3090*/  ULEA UR37, UR37, UR7, 0x18 ;  /* 0x0000000725257291 */ /* 0x000fcc000f8ec0ff */
[----:B------:R-:W1:Y:S02]  /*30a0*/  LDS.U8 R2, [UR6+0x1c] ;  /* 0x00001c06ff027984 */ /* 0x000e640008000000 */
[----:B-1----:R-:W-:-:S13]  /*30b0*/  ISETP.NE.AND P0, PT, R2, RZ, PT ;  /* 0x000000ff0200720c */ /* 0x002fda0003f05270 */
[----:B------:R-:W-:Y:S05]  /*30c0*/  @P0 BRA `(.L_x_58) ;  /* 0x0000000400080947 */ /* 0x000fea0003800000 */
[----:B------:R-:W-:Y:S02]  /*30d0*/  UISETP.NE.U32.AND UP0, UPT, UR5, 0x1, UPT ;  /* 0x000000010500788c */ /* 0x000fe4000bf05070 */
[----:B------:R-:W-:-:S07]  /*30e0*/  UIADD3 UR8, UPT, UPT, UR6, 0x8, URZ ;  /* 0x0000000806087890 */ /* 0x000fce000fffe0ff */
[----:B------:R-:W-:Y:S05]  /*30f0*/  BRA.U !UP0, `(.L_x_59) ;  /* 0x00000001089c7547 */ /* 0x000fea000b800000 */
[----:B------:R-:W-:Y:S01]  /*3100*/  ELECT P0, URZ, PT ;  /* 0x0000000000ff782f */ /* 0x000fe20003800000 */
[----:B------:R-:W-:-:S12]  /*3110*/  BSSY B0, `(.L_x_59) ;  /* 0x0000025000007945 */ /* 0x000fd80003800000 */
[----:B------:R-:W-:Y:S05]  /*3120*/  @!P0 BRA `(.L_x_60) ;  /* 0x00000000008c8947 */ /* 0x000fea0003800000 */
[----:B------:R-:W-:-:S05]  /*3130*/  UMOV UR7, 0x10 ;  /* 0x0000001000077882 */ /* 0x000fca0000000000 */
[----:B------:R-:W-:Y:S04]  /*3140*/  DEPBAR.LE SB1, 0x36 ;  /* 0x00009d800000791a */ /* 0x000fe80000000000 */
[----:B------:R-:W1:Y:S02]  /*3150*/  UTCATOMSWS.2CTA.FIND_AND_SET.ALIGN UP1, UR7, UR7 ;  /* 0x00000007000775e3 */ /* 0x000e640008220800 */
[----:B-1----:R-:W-:Y:S01]  /*3160*/  MOV R11, UR7 ;  /* 0x00000007000b7c02 */ /* 0x002fe20008000f00 */
[----:B------:R-:W-:Y:S06]  /*3170*/  BRA.U UP1, `(.L_x_61) ;  /* 0x0000000101187547 */ /* 0x000fec000b800000 */
.L_x_62:
[----:B------:R-:W-:Y:S05]  /*3180*/  NANOSLEEP 0x64 ;  /* 0x000000640000795d */ /* 0x000fea0003800000 */
[----:B------:R-:W-:-:S05]  /*3190*/  UMOV UR7, 0x10 ;  /* 0x0000001000077882 */ /* 0x000fca0000000000 */
[----:B------:R-:W-:Y:S04]  /*31a0*/  DEPBAR.LE SB1, 0x36 ;  /* 0x00009d800000791a */ /* 0x000fe80000000000 */
[----:B------:R-:W1:Y:S02]  /*31b0*/  UTCATOMSWS.2CTA.FIND_AND_SET.ALIGN UP1, UR7, UR7 ;  /* 0x00000007000775e3 */ /* 0x000e640008220800 */
[----:B-1----:R-:W-:Y:S01]  /*31c0*/  MOV R11, UR7 ;  /* 0x00000007000b7c02 */ /* 0x002fe20008000f00 */
[----:B------:R-:W-:Y:S05]  /*31d0*/  BRA.U !UP1, `(.L_x_62) ;  /* 0xfffffffd09e87547 */ /* 0x000fea000b83ffff */
.L_x_61:
[----:B------:R-:W1:Y:S01]  /*31e0*/  LDS R5, [UR6+0x10] ;  /* 0x00001006ff057984 */ /* 0x000e620008000800 */
[----:B------:R-:W-:Y:S01]  /*31f0*/  IMAD.U32 R3, RZ, RZ, UR37 ;  /* 0x00000025ff037e24 */ /* 0x000fe2000f8e00ff */
[----:B------:R-:W-:-:S03]  /*3200*/  MOV R2, UR4 ;  /* 0x0000000400027c02 */ /* 0x000fc60008000f00 */
[----:B------:R-:W-:Y:S01]  /*3210*/  VIADD R3, R3, 0x160 ;  /* 0x0000016003037836 */ /* 0x000fe20000000000 */
[----:B-1----:R-:W-:-:S04]  /*3220*/  SHF.L.U32 R5, R5, 0x1f, RZ ;  /* 0x0000001f05057819 */ /* 0x002fc800000006ff */
[----:B------:R-:W1:Y:S02]  /*3230*/  SYNCS.PHASECHK.TRANS64.TRYWAIT P0, [UR6+0x8], R5 ;  /* 0x00000805ff0075a7 */ /* 0x000e640008001106 */
[----:B-1----:R-:W-:Y:S05]  /*3240*/  @P0 BRA `(.L_x_63) ;  /* 0x0000000000080947 */ /* 0x002fea0003800000 */
[----:B------:R-:W1:Y:S02]  /*3250*/  SYNCS.PHASECHK.TRANS64.TRYWAIT P0, [UR6+0x8], R5 ;  /* 0x00000805ff0075a7 */ /* 0x000e640008001106 */
[----:B-1----:R-:W-:Y:S05]  /*3260*/  @!P0 BRA `(.L_x_64) ;  /* 0x0000006000888947 */ /* 0x002fea0003800000 */
.L_x_63:
[----:B-1----:R-:W-:Y:S01]  /*3270*/  HFMA2 R4, -RZ, RZ, 0, 5.9604644775390625e-08 ;  /* 0x00000001ff047431 */ /* 0x002fe200000001ff */
[----:B------:R-:W-:Y:S01]  /*3280*/  UPRMT UR7, UR4, 0x654, UR8 ;  /* 0x0000065404077896 */ /* 0x000fe20008000008 */
[----:B------:R-:W-:Y:S01]  /*3290*/  IMAD.MOV.U32 R6, RZ, RZ, 0xffff ;  /* 0x0000ffffff067424 */ /* 0x000fe200078e00ff */
[----:B------:R-:W-:Y:S01]  /*32a0*/  PRMT R2, R2, 0x654, R3 ;  /* 0x0000065402027816 */ /* 0x000fe20000000003 */
[----:B------:R-:W-:Y:S02]  /*32b0*/  IMAD.MOV.U32 R5, RZ, RZ, 0x4 ;  /* 0x00000004ff057424 */ /* 0x000fe400078e00ff */
[----:B------:R-:W-:Y:S01]  /*32c0*/  IMAD.SHL.U32 R9, R11, 0x20, RZ ;  /* 0x000000200b097824 */ /* 0x000fe200078e00ff */
[----:B------:R-:W-:Y:S02]  /*32d0*/  MOV R3, UR7 ;  /* 0x0000000700037c02 */ /* 0x000fe40008000f00 */
[-C--:B------:R-:W-:Y:S01]  /*32e0*/  SHF.L.U32 R7, R6, R11.reuse, RZ ;  /* 0x0000000b06077219 */ /* 0x080fe200000006ff */
[----:B------:R1:W-:Y:S01]  /*32f0*/  SYNCS.ARRIVE.TRANS64.RED RZ, [UR7], R5 ;  /* 0x00000005ffff79a7 */ /* 0x0003e20008000407 */
[----:B------:R-:W-:Y:S01]  /*3300*/  SHF.L.U32 R6, R4, R11, RZ ;  /* 0x0000000b04067219 */ /* 0x000fe200000006ff */
[----:B------:R1:W-:Y:S04]  /*3310*/  STS [UR37+0x160], R9 ;  /* 0x00016009ff007988 */ /* 0x0003e80008000825 */
[----:B------:R1:W-:Y:S04]  /*3320*/  STAS [R2.64], R11 ;  /* 0x0000000b02007dbd */ /* 0x0003e8000c0008ff */
[----:B------:R1:W-:Y:S04]  /*3330*/  ATOMS.OR RZ, [UR6+0x14], R7 ;  /* 0x00001407ffff798c */ /* 0x0003e8000b000006 */
[----:B------:R1:W-:Y:S04]  /*3340*/  ATOMS.OR RZ, [UR6+0x18], R6 ;  /* 0x00001806ffff798c */ /* 0x0003e8000b000006 */
[----:B------:R1:W-:Y:S02]  /*3350*/  ATOMS.XOR RZ, [UR6+0x10], R4 ;  /* 0x00001004ffff798c */ /* 0x0003e4000b800006 */
.L_x_60:
[----:B------:R-:W-:Y:S05]  /*3360*/  BSYNC B0 ;  /* 0x0000000000007941 */ /* 0x000fea0003800000 */
.L_x_59:
[----:B------:R-:W-:Y:S05]  /*3370*/  BRA.U UP0, `(.L_x_65) ;  /* 0x00000001006c7547 */ /* 0x000fea000b800000 */
[----:B------:R-:W-:-:S03]  /*3380*/  UMOV UR7, 0xffffffff ;  /* 0xffffffff00077882 */ /* 0x000fc60000000000 */
[----:B------:R-:W-:Y:S05]  /*3390*/  BRA.DIV UR7, `(.L_x_66) ;  /* 0x0000006207547947 */ /* 0x000fea000b800000 */
[----:B------:R-:W-:-:S13]  /*33a0*/  ELECT P6, URZ, PT ;  /* 0x0000000000ff782f */ /* 0x000fda00038c0000 */
.L_x_172:
[----:B------:R-:W-:Y:S05]  /*33b0*/  @!P6 BRA `(.L_x_65) ;  /* 0x00000000005ce947 */ /* 0x000fea0003800000 */
[----:B-1----:R-:W1:Y:S02]  /*33c0*/  LDS R3, [UR6+0x10] ;  /* 0x00001006ff037984 */ /* 0x002e640008000800 */
[----:B-1----:R-:W-:-:S04]  /*33d0*/  SHF.L.U32 R3, R3, 0x1f, RZ ;  /* 0x0000001f03037819 */ /* 0x002fc800000006ff */
[----:B------:R-:W1:Y:S02]  /*33e0*/  SYNCS.PHASECHK.TRANS64.TRYWAIT P0, [UR6+0x8], R3 ;  /* 0x00000803ff0075a7 */ /* 0x000e640008001106 */
[----:B-1----:R-:W-:Y:S05]  /*33f0*/  @P0 BRA `(.L_x_67) ;  /* 0x0000000000080947 */ /* 0x002fea0003800000 */
[----:B------:R-:W1:Y:S02]  /*3400*/  SYNCS.PHASECHK.TRANS64.TRYWAIT P0, [UR6+0x8], R3 ;  /* 0x00000803ff0075a7 */ /* 0x000e640008001106 */
[----:B-1----:R-:W-:Y:S05]  /*3410*/  @!P0 BRA `(.L_x_68) ;  /* 0x0000006000548947 */ /* 0x002fea0003800000 */
.L_x_67:
[----:B------:R-:W2:Y:S01]  /*3420*/  LDS R5, [UR37+0x160] ;  /* 0x00016025ff057984 */ /* 0x000ea20008000800 */
[----:B-1----:R-:W-:Y:S02]  /*3430*/  HFMA2 R2, -RZ, RZ, 0, 5.9604644775390625e-08 ;  /* 0x00000001ff027431 */ /* 0x002fe400000001ff */
[----:B------:R-:W-:Y:S01]  /*3440*/  IMAD.MOV.U32 R3, RZ, RZ, 0xffff ;  /* 0x0000ffffff037424 */ /* 0x000fe200078e00ff */
[----:B------:R-:W-:Y:S01]  /*3450*/  UPRMT UR7, UR4, 0x654, UR8 ;  /* 0x0000065404077896 */ /* 0x000fe20008000008 */
[----:B--2---:R-:W-:-:S03]  /*3460*/  IMAD.SHL.U32 R4, R5, 0x20, RZ ;  /* 0x0000002005047824 */ /* 0x004fc600078e00ff */
[-C--:B------:R-:W-:Y:S02]  /*3470*/  SHF.L.U32 R3, R3, R5.reuse, RZ ;  /* 0x0000000503037219 */ /* 0x080fe400000006ff */
[----:B------:R-:W-:Y:S01]  /*3480*/  SHF.L.U32 R5, R2, R5, RZ ;  /* 0x0000000502057219 */ /* 0x000fe200000006ff */
[----:B------:R2:W-:Y:S04]  /*3490*/  STS [UR37+0x160], R4 ;  /* 0x00016004ff007988 */ /* 0x0005e80008000825 */
[----:B------:R2:W-:Y:S04]  /*34a0*/  ATOMS.OR RZ, [UR6+0x14], R3 ;  /* 0x00001403ffff798c */ /* 0x0005e8000b000006 */
[----:B------:R2:W-:Y:S01]  /*34b0*/  ATOMS.OR RZ, [UR6+0x18], R5 ;  /* 0x00001805ffff798c */ /* 0x0005e2000b000006 */
[----:B------:R-:W-:Y:S03]  /*34c0*/  SYNCS.ARRIVE.TRANS64.RED.A1T0 RZ, [UR7], RZ ;  /* 0x000000ffffff79a7 */ /* 0x000fe60008100407 */
[----:B------:R2:W-:Y:S01]  /*34d0*/  ATOMS.XOR RZ, [UR6+0x10], R2 ;  /* 0x00001002ffff798c */ /* 0x0005e2000b800006 */
[----:B------:R-:W-:Y:S05]  /*34e0*/  BRA `(.L_x_65) ;  /* 0x0000000000107947 */ /* 0x000fea0003800000 */
.L_x_58:
[----:B------:R-:W-:-:S05]  /*34f0*/  MOV R2, 0xffffffff ;  /* 0xffffffff00027802 */ /* 0x000fca0000000f00 */
[----:B------:R1:W-:Y:S02]  /*3500*/  STS [UR37+0x160], R2 ;  /* 0x00016002ff007988 */ /* 0x0003e40008000825 */
[----:B-1----:R-:W-:Y:S02]  /*3510*/  MOV R2, 0x3530 ;  /* 0x0000353000027802 */ /* 0x002fe40000000f00 */
[----:B-----5:R-:W-:Y:S05]  /*3520*/  CALL.REL.NOINC `($__internal_1_$__cuda_sm10x_tcgen05_guardrail_trap_phase_invalid_during_alloc) ;  /* 0x0000006800287944 */ /* 0x020fea0003c00000 */
.L_x_65:
[----:B------:R-:W-:Y:S05]  /*3530*/  WARPSYNC.ALL ;  /* 0x0000000000007948 */ /* 0x000fea0003800000 */
[----:B------:R-:W3:Y:S01]  /*3540*/  S2UR UR7, SR_CgaCtaId ;  /* 0x00000000000779c3 */ /* 0x000ee20000008800 */
[----:B------:R-:W-:Y:S01]  /*3550*/  UMOV UR6, 0x400 ;  /* 0x0000040000067882 */ /* 0x000fe20000000000 */
[----:B------:R-:W-:-:S06]  /*3560*/  NOP ;  /* 0x0000000000007918 */ /* 0x000fcc0000000000 */
[----:B------:R-:W-:Y:S06]  /*3570*/  BAR.ARV 0x6, 0xa0 ;  /* 0x0182800000007b1d */ /* 0x000fec0000002000 */
[----:B------:R-:W4:Y:S01]  /*3580*/  LDCU UR8, c[0x0][0x38c] ;  /* 0x00007180ff0877ac */ /* 0x000f220008000800 */
[----:B------:R-:W-:Y:S01]  /*3590*/  LOP3.LUT R0, R0, 0xffff, RZ, 0xc0, !PT ;  /* 0x0000ffff00007812 */ /* 0x000fe200078ec0ff */
[----:B-1----:R-:W-:Y:S01]  /*35a0*/  IMAD.MOV.U32 R9, RZ, RZ, 0x1 ;  /* 0x00000001ff097424 */ /* 0x002fe200078e00ff */
[----:B------:R-:W-:Y:S01]  /*35b0*/  LOP3.LUT R8, R8, 0xffff, RZ, 0xc0, !PT ;  /* 0x0000ffff08087812 */ /* 0x000fe200078ec0ff */
[----:B------:R-:W-:Y:S01]  /*35c0*/  UMOV UR19, URZ ;  /* 0x000000ff00137c82 */ /* 0x000fe20008000000 */
[----:B------:R-:W-:Y:S01]  /*35d0*/  R2UR UR10, R0 ;  /* 0x00000000000a72ca */ /* 0x000fe200000e0000 */
[----:B------:R-:W-:Y:S01]  /*35e0*/  UMOV UR18, URZ ;  /* 0x000000ff00127c82 */ /* 0x000fe20008000000 */
[----:B------:R-:W-:Y:S01]  /*35f0*/  R2UR UR11, R8 ;  /* 0x00000000080b72ca */ /* 0x000fe200000e0000 */
[----:B------:R-:W-:Y:S01]  /*3600*/  IMAD.MOV.U32 R8, RZ, RZ, RZ ;  /* 0x000000ffff087224 */ /* 0x000fe200078e00ff */
[----:B------:R-:W-:Y:S01]  /*3610*/  UMOV UR17, URZ ;  /* 0x000000ff00117c82 */ /* 0x000fe20008000000 */
[----:B---3--:R-:W-:-:S02]  /*3620*/  ULEA UR7, UR7, UR6, 0x18 ;  /* 0x0000000607077291 */ /* 0x008fc4000f8ec0ff */
[----:B------:R-:W-:Y:S02]  /*3630*/  UISETP.NE.AND UP2, UPT, UR5, URZ, UPT ;  /* 0x000000ff0500728c */ /* 0x000fe4000bf45270 */
[----:B------:R-:W-:Y:S02]  /*3640*/  UIADD3 UR12, UPT, UPT, UR7, 0x8400, URZ ;  /* 0x00008400070c7890 */ /* 0x000fe4000fffe0ff */
[----:B------:R-:W-:Y:S02]  /*3650*/  UIADD3 UR13, UPT, UPT, UR7, 0x20400, URZ ;  /* 0x00020400070d7890 */ /* 0x000fe4000fffe0ff */
[----:B----4-:R-:W-:Y:S01]  /*3660*/  UIADD3 UR8, UPT, UPT, UR8, 0x3f, URZ ;  /* 0x0000003f08087890 */ /* 0x010fe2000fffe0ff */
[----:B--2---:R-:W1:Y:S01]  /*3670*/  LDS R2, [UR7+0x160] ;  /* 0x00016007ff027984 */ /* 0x004e620008000800 */
[----:B------:R-:W-:Y:S02]  /*3680*/  USHF.R.U32.HI UR12, URZ, 0x4, UR12 ;  /* 0x00000004ff0c7899 */ /* 0x000fe4000801160c */
[----:B------:R-:W-:-:S02]  /*3690*/  USHF.R.S32.HI UR6, URZ, 0x1f, UR8 ;  /* 0x0000001fff067899 */ /* 0x000fc40008011408 */
[----:B------:R-:W-:Y:S02]  /*36a0*/  USHF.R.U32.HI UR13, URZ, 0x4, UR13 ;  /* 0x00000004ff0d7899 */ /* 0x000fe4000801160d */
[----:B------:R-:W-:Y:S02]  /*36b0*/  ULEA.HI UR6, UR6, UR8, URZ, 0x6 ;  /* 0x0000000806067291 */ /* 0x000fe4000f8f30ff */
[----:B------:R-:W-:Y:S02]  /*36c0*/  ULOP3.LUT UR12, UR12, 0x3fff, URZ, 0xc0, !UPT ;  /* 0x00003fff0c0c7892 */ /* 0x000fe4000f8ec0ff */
[----:B------:R-:W-:Y:S02]  /*36d0*/  USHF.R.S32.HI UR6, URZ, 0x6, UR6 ;  /* 0x00000006ff067899 */ /* 0x000fe40008011406 */
[----:B------:R-:W-:Y:S02]  /*36e0*/  ULOP3.LUT UR13, UR13, 0x3fff, URZ, 0xc0, !UPT ;  /* 0x00003fff0d0d7892 */ /* 0x000fe4000f8ec0ff */
[----:B------:R-:W-:Y:S01]  /*36f0*/  UISETP.LT.AND UP0, UPT, UR6, 0x1, UPT ;  /* 0x000000010600788c */ /* 0x000fe2000bf01270 */
[----:B------:R-:W-:Y:S01]  /*3700*/  UMOV UR36, 0x0 ;  /* 0x0000000000247882 */ /* 0x000fe20000000000 */
        /* <DEDUP_REMOVED lines=9> */
[----:B------:R-:W-:-:S02]  /*37a0*/  ULOP3.LUT UR12, UR12, 0x10000, URZ, 0xfc, !UPT ;  /* 0x000100000c0c7892 */ /* 0x000fc4000f8efcff */
[----:B------:R-:W-:Y:S02]  /*37b0*/  ULOP3.LUT UR13, UR13, 0x10000, URZ, 0xfc, !UPT ;  /* 0x000100000d0d7892 */ /* 0x000fe4000f8efcff */
[----:B------:R-:W-:Y:S01]  /*37c0*/  USEL UR20, UR6, 0x1, !UP0 ;  /* 0x0000000106147887 */ /* 0x000fe2000c000000 */
[----:B------:R-:W-:Y:S01]  /*37d0*/  UMOV UR26, 0x0 ;  /* 0x00000000001a7882 */ /* 0x000fe20000000000 */
[----:B------:R-:W-:Y:S01]  /*37e0*/  UMOV UR27, 0x8200910 ;  /* 0x08200910001b7882 */ /* 0x000fe20000000000 */
[----:B------:R-:W-:Y:S01]  /*37f0*/  UMOV UR24, 0x0 ;  /* 0x0000000000187882 */ /* 0x000fe20000000000 */
[----:B------:R-:W-:Y:S01]  /*3800*/  UMOV UR25, 0x8200910 ;  /* 0x0820091000197882 */ /* 0x000fe20000000000 */
[----:B------:R-:W-:Y:S01]  /*3810*/  UMOV UR22, 0x0 ;  /* 0x0000000000167882 */ /* 0x000fe20000000000 */
[----:B------:R-:W-:Y:S01]  /*3820*/  UMOV UR23, 0x8200910 ;  /* 0x0820091000177882 */ /* 0x000fe20000000000 */
[----:B-1----:R-:W-:Y:S02]  /*3830*/  R2UR UR21, R2 ;  /* 0x00000000021572ca */ /* 0x002fe400000e0000 */
[----:B------:R-:W-:-:S13]  /*3840*/  CS2R R2, SRZ ;  /* 0x0000000000027805 */ /* 0x000fda000001ff00 */
.L_x_76:
[C---:B------:R-:W-:Y:S02]  /*3850*/  LEA R0, R8.reuse, UR7, 0x3 ;  /* 0x0000000708007c11 */ /* 0x040fe4000f8e18ff */
[----:B------:R-:W-:Y:S02]  /*3860*/  SHF.L.U32 R5, R3, 0x1f, RZ ;  /* 0x0000001f03057819 */ /* 0x000fe400000006ff */
[----:B------:R-:W-:Y:S02]  /*3870*/  LEA R4, R8, UR7, 0x4 ;  /* 0x0000000708047c11 */ /* 0x000fe4000f8e20ff */
[----:B------:R-:W1:Y:S02]  /*3880*/  SYNCS.PHASECHK.TRANS64.TRYWAIT P0, [R0+URZ+0xb0], R5 ;  /* 0x0000b005000075a7 */ /* 0x000e6400080011ff */
[----:B-1-3--:R-:W-:Y:S05]  /*3890*/  @!P0 BRA `(.L_x_69) ;  /* 0x0000005c004c8947 */ /* 0x00afea0003800000 */
.L_x_173:
[----:B-1----:R-:W1:Y:S01]  /*38a0*/  LDS.128 R4, [R4+0x140] ;  /* 0x0001400004047984 */ /* 0x002e620000000c00 */
[----:B------:R-:W-:Y:S02]  /*38b0*/  VIADD R0, R0, 0xc0 ;  /* 0x000000c000007836 */ /* 0x000fe40000000000 */
[----:B------:R-:W-:Y:S01]  /*38c0*/  VIADD R8, R8, 0x1 ;  /* 0x0000000108087836 */ /* 0x000fe20000000000 */
[----:B------:R-:W-:Y:S01]  /*38d0*/  @!PT LDS RZ, [RZ] ;  /* 0x00000000fffff984 */ /* 0x000fe20000000800 */
[----:B------:R-:W-:Y:S01]  /*38e0*/  @!PT LDS RZ, [RZ] ;  /* 0x00000000fffff984 */ /* 0x000fe20000000800 */
[----:B------:R-:W-:Y:S01]  /*38f0*/  @!PT LDS RZ, [RZ] ;  /* 0x00000000fffff984 */ /* 0x000fe20000000800 */
[----:B------:R-:W-:Y:S01]  /*3900*/  @!PT LDS RZ, [RZ] ;  /* 0x00000000fffff984 */ /* 0x000fe20000000800 */
[----:B------:R2:W-:Y:S06]  /*3910*/  MEMBAR.ALL.CTA ;  /* 0x0000000000007992 */ /* 0x0005ec0000008000 */
[----:B--2---:R-:W2:Y:S01]  /*3920*/  FENCE.VIEW.ASYNC.S ;  /* 0x00000000000073c6 */ /* 0x004ea20000000000 */
[----:B------:R-:W-:-:S04]  /*3930*/  PRMT R0, RZ, 0x654, R0 ;  /* 0x00000654ff007816 */ /* 0x000fc80000000000 */
[----:B--2---:R2:W-:Y:S01]  /*3940*/  SYNCS.ARRIVE.TRANS64.RED.A1T0 RZ, [R0+URZ], RZ ;  /* 0x000000ff00ff79a7 */ /* 0x0045e200081004ff */
[----:B-1----:R-:W-:Y:S01]  /*3950*/  LOP3.LUT P1, RZ, R6, 0x1, RZ, 0xc0, !PT ;  /* 0x0000000106ff7812 */ /* 0x002fe2000782c0ff */
[----:B--2---:R-:W-:-:S12]  /*3960*/  BRA.U UP2, `(.L_x_70) ;  /* 0x0000000502587547 */ /* 0x004fd8000b800000 */
[----:B------:R-:W1:Y:S01]  /*3970*/  LDCU UR8, c[0x0][0x38c] ;  /* 0x00007180ff0877ac */ /* 0x000e620008000800 */
[----:B------:R-:W-:Y:S02]  /*3980*/  PLOP3.LUT P2, PT, PT, PT, PT, 0x80, 0x8 ;  /* 0x000000000008781c */ /* 0x000fe40003f4f070 */
[----:B------:R-:W-:Y:S01]  /*3990*/  SHF.L.U32 R5, R9, 0x1f, RZ ;  /* 0x0000001f09057819 */ /* 0x000fe200000006ff */
[----:B-1----:R-:W-:Y:S02]  /*39a0*/  UISETP.GE.AND UP0, UPT, UR8, 0x1, UPT ;  /* 0x000000010800788c */ /* 0x002fe4000bf06270 */
[----:B------:R-:W-:-:S04]  /*39b0*/  ULEA UR8, UR19, UR7, 0x3 ;  /* 0x0000000713087291 */ /* 0x000fc8000f8e18ff */
[----:B------:R-:W-:-:S05]  /*39c0*/  PLOP3.LUT P0, PT, PT, PT, UP0, 0x80, 0x8 ;  /* 0x000000000008781c */ /* 0x000fca0003f0f008 */
[----:B------:R-:W-:-:S08]  /*39d0*/  @UP0 ULEA UR9, UR18, UR7, 0x3 ;  /* 0x0000000712090291 */ /* 0x000fd0000f8e18ff */
[----:B------:R-:W-:-:S04]  /*39e0*/  @P0 SHF.L.U32 R0, R2, 0x1f, RZ ;  /* 0x0000001f02000819 */ /* 0x000fc800000006ff */
[----:B------:R1:W2:Y:S01]  /*39f0*/  @P0 SYNCS.PHASECHK.TRANS64.TRYWAIT P2, [UR9], R0 ;  /* 0x00000000ff0005a7 */ /* 0x0002a20008041109 */
[----:B------:R-:W-:Y:S01]  /*3a00*/  ULEA UR9, UR19, UR21, 0x6 ;  /* 0x0000001513097291 */ /* 0x000fe2000f8e30ff */
[----:B------:R-:W3:Y:S02]  /*3a10*/  SYNCS.PHASECHK.TRANS64.TRYWAIT P0, [UR8+0xf0], R5 ;  /* 0x0000f005ff0075a7 */ /* 0x000ee40008001108 */
[----:B-123--:R-:W-:Y:S09]  /*3a20*/  @!P0 BRA `(.L_x_71) ;  /* 0x0000005800fc8947 */ /* 0x00eff20003800000 */
.L_x_175:
[----:B------:R-:W-:Y:S01]  /*3a30*/  UMOV UR16, UR17 ;  /* 0x0000001100107c82 */ /* 0x000fe20008000000 */
[----:B------:R-:W-:Y:S05]  /*3a40*/  BRA.U !UP0, `(.L_x_72) ;  /* 0x0000000508107547 */ /* 0x000fea000b800000 */
[----:B------:R-:W-:Y:S02]  /*3a50*/  UIADD3 UR16, UPT, UPT, UR20, UR17, URZ ;  /* 0x0000001114107290 */ /* 0x000fe4000fffe0ff */
[----:B------:R-:W-:Y:S01]  /*3a60*/  UPLOP3.LUT UP3, UPT, UPT, UPT, UPT, 0x40, 0x4 ;  /* 0x000000000004789c */ /* 0x000fe20003f6e870 */
[----:B------:R-:W-:Y:S01]  /*3a70*/  UMOV UR15, UR6 ;  /* 0x00000006000f7c82 */ /* 0x000fe20008000000 */
[----:B------:R-:W-:-:S09]  /*3a80*/  UMOV UR58, UR18 ;  /* 0x00000012003a7c82 */ /* 0x000fd20008000000 */
.L_x_75:
[----:B--2---:R-:W-:Y:S01]  /*3a90*/  ULEA UR14, UR58, UR7, 0x3 ;  /* 0x000000073a0e7291 */ /* 0x004fe2000f8e18ff */
[----:B---3--:R-:W-:Y:S11]  /*3aa0*/  @P2 BRA `(.L_x_73) ;  /* 0x00000000000c2947 */ /* 0x008ff60003800000 */
[----:B-1----:R-:W-:Y:S04]  /*3ab0*/  SHF.L.U32 R5, R2, 0x1f, RZ ;  /* 0x0000001f02057819 */ /* 0x002fe800000006ff */
[----:B------:R-:W1:Y:S02]  /*3ac0*/  SYNCS.PHASECHK.TRANS64.TRYWAIT P0, [UR14], R5 ;  /* 0x00000005ff0075a7 */ /* 0x000e64000800110e */
[----:B-1----:R-:W-:Y:S05]  /*3ad0*/  @!P0 BRA `(.L_x_74) ;  /* 0x0000005800e88947 */ /* 0x002fea0003800000 */
.L_x_73:
[----:B------:R-:W-:Y:S01]  /*3ae0*/  UISETP.NE.AND UP0, UPT, UR15, 0x1, UPT ;  /* 0x000000010f00788c */ /* 0x000fe2000bf05270 */
[----:B------:R-:W-:Y:S01]  /*3af0*/  PLOP3.LUT P2, PT, PT, PT, PT, 0x80, 0x8 ;  /* 0x000000000008781c */ /* 0x000fe20003f4f070 */
[----:B------:R-:W-:Y:S02]  /*3b00*/  UIADD3 UR18, UPT, UPT, UR58, 0x1, URZ ;  /* 0x000000013a127890 */ /* 0x000fe4000fffe0ff */
[----:B------:R-:W-:Y:S02]  /*3b10*/  ULEA UR68, UR58, UR13, 0xa ;  /* 0x0000000d3a447291 */ /* 0x000fe4000f8e50ff */
[----:B------:R-:W-:Y:S01]  /*3b20*/  UISETP.NE.AND UP1, UPT, UR18, 0x6, UPT ;  /* 0x000000061200788c */ /* 0x000fe2000bf25270 */
[----:B------:R-:W-:Y:S01]  /*3b30*/  PLOP3.LUT P0, PT, PT, PT, UP0, 0x80, 0x8 ;  /* 0x000000000008781c */ /* 0x000fe20003f0f008 */
[----:B------:R-:W-:Y:S02]  /*3b40*/  ULEA UR66, UR58, UR12, 0xa ;  /* 0x0000000c3a427291 */ /* 0x000fe4000f8e50ff */
[----:B------:R-:W-:Y:S02]  /*3b50*/  USEL UR39, URZ, 0x1, UP1 ;  /* 0x00000001ff277887 */ /* 0x000fe40008800000 */
[----:B------:R-:W-:Y:S02]  /*3b60*/  USEL UR18, UR18, URZ, UP1 ;  /* 0x000000ff12127287 */ /* 0x000fe40008800000 */
[----:B------:R-:W-:Y:S02]  /*3b70*/  UIADD3 UR64, UPT, UPT, UR68, 0x2, URZ ;  /* 0x0000000244407890 */ /* 0x000fe4000fffe0ff */
[----:B------:R-:W-:Y:S01]  /*3b80*/  @UP0 ULEA UR38, UR18, UR7, 0x3 ;  /* 0x0000000712260291 */ /* 0x000fe2000f8e18ff */
[----:B------:R-:W-:Y:S01]  /*3b90*/  LOP3.LUT R2, R2, UR39, RZ, 0x3c, !PT ;  /* 0x0000002702027c12 */ /* 0x000fe2000f8e3cff */
[----:B------:R-:W-:Y:S02]  /*3ba0*/  UIADD3 UR62, UPT, UPT, UR66, 0x2, URZ ;  /* 0x00000002423e7890 */ /* 0x000fe4000fffe0ff */
[----:B------:R-:W-:Y:S01]  /*3bb0*/  UIADD3 UR60, UPT, UPT, UR68, 0x4, URZ ;  /* 0x00000004443c7890 */ /* 0x000fe2000fffe0ff */
[----:B-1----:R-:W-:Y:S01]  /*3bc0*/  @P0 SHF.L.U32 R0, R2, 0x1f, RZ ;  /* 0x0000001f02000819 */ /* 0x002fe200000006ff */
[----:B------:R-:W-:Y:S02]  /*3bd0*/  UIADD3 UR58, UPT, UPT, UR66, 0x4, URZ ;  /* 0x00000004423a7890 */ /* 0x000fe4000fffe0ff */
[----:B------:R-:W-:Y:S01]  /*3be0*/  UIADD3 UR56, UPT, UPT, UR68, 0x6, URZ ;  /* 0x0000000644387890 */ /* 0x000fe2000fffe0ff */
[----:B------:R2:W3:Y:S01]  /*3bf0*/  @P0 SYNCS.PHASECHK.TRANS64.TRYWAIT P2, [UR38], R0 ;  /* 0x00000000ff0005a7 */ /* 0x0004e20008041126 */
[----:B------:R-:W-:Y:S02]  /*3c00*/  UIADD3 UR54, UPT, UPT, UR66, 0x6, URZ ;  /* 0x0000000642367890 */ /* 0x000fe4000fffe0ff */
        /* <DEDUP_REMOVED lines=10> */
[----:B------:R-:W-:Y:S02]  /*3cb0*/  UIADD3 UR15, UPT, UPT, UR15, -0x1, URZ ;  /* 0xffffffff0f0f7890 */ /* 0x000fe4000fffe0ff */
[----:B------:R-:W-:Y:S01]  /*3cc0*/  UISETP.NE.AND UP0, UPT, UR17, UR16, UPT ;  /* 0x000000101100728c */ /* 0x000fe2000bf05270 */
[----:B------:R-:W-:Y:S01]  /*3cd0*/  UMOV UR69, 0x40004040 ;  /* 0x4000404000457882 */ /* 0x000fe20000000000 */
[----:B------:R-:W-:Y:S01]  /*3ce0*/  UMOV UR67, 0x40004040 ;  /* 0x4000404000437882 */ /* 0x000fe20000000000 */
[----:B------:R-:W-:Y:S01]  /*3cf0*/  UMOV UR65, 0x40004040 ;  /* 0x4000404000417882 */ /* 0x000fe20000000000 */
[----:B------:R-:W-:Y:S01]  /*3d00*/  UTCHMMA.2CTA gdesc[UR66], gdesc[UR68], tmem[UR9], tmem[UR36], idesc[UR37], UP3 ;  /* 0x00ff2444420075ea */ /* 0x000fe20009a00009 */
[----:B------:R-:W-:Y:S01]  /*3d10*/  UPLOP3.LUT UP3, UPT, UPT, UPT, UPT, 0x80, 0x8 ;  /* 0x000000000008789c */ /* 0x000fe20003f6f070 */
[----:B------:R-:W-:Y:S01]  /*3d20*/  UMOV UR63, 0x40004040 ;  /* 0x40004040003f7882 */ /* 0x000fe20000000000 */
[----:B------:R-:W-:Y:S01]  /*3d30*/  UMOV UR61, 0x40004040 ;  /* 0x40004040003d7882 */ /* 0x000fe20000000000 */
[----:B------:R-:W-:Y:S01]  /*3d40*/  UTCHMMA.2CTA gdesc[UR62], gdesc[UR64], tmem[UR9], tmem[UR34], idesc[UR35], UPT ;  /* 0x00ff22403e0075ea */ /* 0x000fe2000ba00009 */
[----:B------:R-:W-:Y:S01]  /*3d50*/  UMOV UR59, 0x40004040 ;  /* 0x40004040003b7882 */ /* 0x000fe20000000000 */
[----:B------:R-:W-:Y:S01]  /*3d60*/  UMOV UR57, 0x40004040 ;  /* 0x4000404000397882 */ /* 0x000fe20000000000 */
[----:B------:R1:W-:Y:S01]  /*3d70*/  UTCHMMA.2CTA gdesc[UR58], gdesc[UR60], tmem[UR9], tmem[UR32], idesc[UR33], UPT ;  /* 0x00ff203c3a0075ea */ /* 0x0003e2000ba00009 */
        /* <DEDUP_REMOVED lines=11> */
[----:B------:R-:W-:Y:S01]  /*3e30*/  UMOV UR39, 0x40004040 ;  /* 0x4000404000277882 */ /* 0x000fe20000000000 */
[----:B------:R2:W-:Y:S01]  /*3e40*/  UTCHMMA.2CTA gdesc[UR42], gdesc[UR44], tmem[UR9], tmem[UR24], idesc[UR25], UPT ;  /* 0x00ff182c2a0075ea */ /* 0x0005e2000ba00009 */
[----:B------:R2:W-:Y:S01]  /*3e50*/  UTCHMMA.2CTA gdesc[UR38], gdesc[UR40], tmem[UR9], tmem[UR22], idesc[UR23], UPT ;  /* 0x00ff1628260075ea */ /* 0x0005e2000ba00009 */
[----:B------:R2:W-:Y:S01]  /*3e60*/  UTCBAR.2CTA.MULTICAST [UR14], URZ, UR11 ;  /* 0x000000ff0e0073e9 */ /* 0x0005e2000820080b */
[----:B-1----:R-:W-:Y:S01]  /*3e70*/  UMOV UR58, UR18 ;  /* 0x00000012003a7c82 */ /* 0x002fe20008000000 */
[----:B------:R-:W-:Y:S05]  /*3e80*/  BRA.U UP0, `(.L_x_75) ;  /* 0xfffffffd00007547 */ /* 0x000fea000b83ffff */
.L_x_72:
[----:B------:R-:W-:Y:S01]  /*3e90*/  UIADD3 UR8, UPT, UPT, UR8, 0xd0, URZ ;  /* 0x000000d008087890 */ /* 0x000fe2000fffe0ff */
[----:B------:R-:W-:-:S08]  /*3ea0*/  UMOV UR17, UR16 ;  /* 0x0000001000117c82 */ /* 0x000fd00008000000 */
[----:B------:R4:W-:Y:S01]  /*3eb0*/  UTCBAR.2CTA.MULTICAST [UR8], URZ, UR10 ;  /* 0x000000ff080073e9 */ /* 0x0009e2000820080a */
[----:B------:R-:W-:Y:S02]  /*3ec0*/  NOP ;  /* 0x0000000000007918 */ /* 0x000fe40000000000 */
.L_x_70:
[----:B------:R-:W-:Y:S01]  /*3ed0*/  UIADD3 UR19, UPT, UPT, UR19, 0x1, URZ ;  /* 0x0000000113137890 */ /* 0x000fe2000fffe0ff */
[----:B------:R-:W-:-:S03]  /*3ee0*/  ISETP.NE.AND P0, PT, R8, 0x2, PT ;  /* 0x000000020800780c */ /* 0x000fc60003f05270 */
[----:B------:R-:W-:Y:S01]  /*3ef0*/  UISETP.NE.AND UP0, UPT, UR19, 0x4, UPT ;  /* 0x000000041300788c */ /* 0x000fe2000bf05270 */
[----:B-12---:R-:W-:Y:S02]  /*3f00*/  SEL R0, RZ, 0x1, P0 ;  /* 0x00000001ff007807 */ /* 0x006fe40000000000 */
[----:B------:R-:W-:Y:S01]  /*3f10*/  SEL R8, R8, RZ, P0 ;  /* 0x000000ff08087207 */ /* 0x000fe20000000000 */
[----:B----4-:R-:W-:Y:S01]  /*3f20*/  USEL UR8, URZ, 0x1, UP0 ;  /* 0x00000001ff087887 */ /* 0x010fe20008000000 */
[----:B------:R-:W-:Y:S01]  /*3f30*/  LOP3.LUT R3, R3, R0, RZ, 0x3c, !PT ;  /* 0x0000000003037212 */ /* 0x000fe200078e3cff */
[----:B------:R-:W-:-:S04]  /*3f40*/  USEL UR19, UR19, URZ, UP0 ;  /* 0x000000ff13137287 */ /* 0x000fc80008000000 */
[----:B------:R-:W-:Y:S01]  /*3f50*/  LOP3.LUT R9, R9, UR8, RZ, 0x3c, !PT ;  /* 0x0000000809097c12 */ /* 0x000fe2000f8e3cff */
[----:B------:R-:W-:Y:S07]  /*3f60*/  @P1 BRA `(.L_x_76) ;  /* 0xfffffff800381947 */ /* 0x000fee000383ffff */
[----:B------:R-:W1:Y:S01]  /*3f70*/  S2UR UR6, SR_CgaCtaId ;  /* 0x00000000000679c3 */ /* 0x000e620000008800 */
[----:B------:R-:W-:Y:S01]  /*3f80*/  ELECT P0, URZ, PT ;  /* 0x0000000000ff782f */ /* 0x000fe20003800000 */
[----:B------:R-:W-:Y:S01]  /*3f90*/  HFMA2 R0, -RZ, RZ, 0, 5.9604644775390625e-08 ;  /* 0x00000001ff007431 */ /* 0x000fe200000001ff */
[----:B------:R-:W-:-:S05]  /*3fa0*/  UMOV UR8, 0x40 ;  /* 0x0000004000087882 */ /* 0x000fca0000000000 */
[----:B------:R-:W-:Y:S01]  /*3fb0*/  UVIRTCOUNT.DEALLOC.SMPOOL 0x80 ;  /* 0x000000800000784c */ /* 0x000fe20000000000 */
[----:B------:R-:W-:Y:S02]  /*3fc0*/  UISETP.NE.AND UP0, UPT, UR5, URZ, UPT ;  /* 0x000000ff0500728c */ /* 0x000fe4000bf05270 */
[----:B-1----:R-:W-:-:S09]  /*3fd0*/  ULEA UR6, UR6, UR8, 0x18 ;  /* 0x0000000806067291 */ /* 0x002fd2000f8ec0ff */
[----:B------:R1:W-:Y:S01]  /*3fe0*/  @P0 STS.U8 [UR6+0x1c], R0 ;  /* 0x00001c00ff000988 */ /* 0x0003e20008000006 */
[----:B------:R-:W-:Y:S05]  /*3ff0*/  BRA.U UP0, `(.L_x_77) ;  /* 0x0000000100a07547 */ /* 0x000fea000b800000 */
[----:B------:R-:W-:Y:S01]  /*4000*/  UIADD3 UR5, UPT, UPT, UR7, 0xf0, URZ ;  /* 0x000000f007057890 */ /* 0x000fe2000fffe0ff */
[----:B------:R-:W-:-:S03]  /*4010*/  SHF.L.U32 R3, R9, 0x1f, RZ ;  /* 0x0000001f09037819 */ /* 0x000fc600000006ff */
[----:B------:R-:W-:-:S09]  /*4020*/  ULEA UR8, UR19, UR5, 0x3 ;  /* 0x0000000513087291 */ /* 0x000fd2000f8e18ff */
[----:B------:R-:W2:Y:S02]  /*4030*/  SYNCS.PHASECHK.TRANS64.TRYWAIT P0, [UR8], R3 ;  /* 0x00000003ff0075a7 */ /* 0x000ea40008001108 */
[----:B--2---:R-:W-:Y:S05]  /*4040*/  @!P0 BRA `(.L_x_78) ;  /* 0x0000005400a48947 */ /* 0x004fea0003800000 */
.L_x_178:
        /* <DEDUP_REMOVED lines=9> */
.L_x_180:
        /* <DEDUP_REMOVED lines=9> */
.L_x_182:
[----:B------:R-:W-:-:S04]  /*4170*/  UIADD3 UR9, UPT, UPT, UR9, 0x1, URZ ;  /* 0x0000000109097890 */ /* 0x000fc8000fffe0ff */
[----:B------:R-:W-:-:S04]  /*4180*/  UISETP.NE.AND UP1, UPT, UR9, 0x4, UPT ;  /* 0x000000040900788c */ /* 0x000fc8000bf25270 */
[----:B------:R-:W-:Y:S02]  /*4190*/  USEL UR8, URZ, 0x1, UP1 ;  /* 0x00000001ff087887 */ /* 0x000fe40008800000 */
[----:B------:R-:W-:-:S04]  /*41a0*/  USEL UR9, UR9, URZ, UP1 ;  /* 0x000000ff09097287 */ /* 0x000fc80008800000 */
[----:B------:R-:W-:Y:S01]  /*41b0*/  ULEA UR9, UR9, UR5, 0x3 ;  /* 0x0000000509097291 */ /* 0x000fe2000f8e18ff */
[----:B-1----:R-:W-:-:S04]  /*41c0*/  LOP3.LUT R3, R2, UR8, RZ, 0x3c, !PT ;  /* 0x0000000802037c12 */ /* 0x002fc8000f8e3cff */
[----:B------:R-:W-:Y:S01]  /*41d0*/  SHF.L.U32 R3, R3, 0x1f, RZ ;  /* 0x0000001f03037819 */ /* 0x000fe200000006ff */
[----:B------:R-:W-:-:S04]  /*41e0*/  IMAD.U32 R0, RZ, RZ, UR9 ;  /* 0x00000009ff007e24 */ /* 0x000fc8000f8e00ff */
[----:B------:R1:W2:Y:S03]  /*41f0*/  SYNCS.PHASECHK.TRANS64.TRYWAIT P0, [R0+URZ], R3 ;  /* 0x00000003000075a7 */ /* 0x0002a600080011ff */
[----:B--2---:R-:W-:Y:S05]  /*4200*/  @!P0 NANOSLEEP.SYNCS 0x989680 ;  /* 0x009896800000895d */ /* 0x004fea0003900000 */
[----:B------:R-:W2:Y:S02]  /*4210*/  @!P0 SYNCS.PHASECHK.TRANS64 P0, [R0+URZ], R3 ;  /* 0x00000003000085a7 */ /* 0x000ea400080010ff */
[----:B--2---:R-:W-:Y:S05]  /*4220*/  @P0 BRA `(.L_x_81) ;  /* 0x0000000000200947 */ /* 0x004fea0003800000 */
.L_x_82:
[----:B--2---:R2:W4:Y:S02]  /*4230*/  SYNCS.PHASECHK.TRANS64.TRYWAIT P0, [R0+URZ], R3 ;  /* 0x00000003000075a7 */ /* 0x00452400080011ff */
[----:B----4-:R-:W-:Y:S05]  /*4240*/  @!P0 NANOSLEEP.SYNCS 0x989680 ;  /* 0x009896800000895d */ /* 0x010fea0003900000 */
[----:B------:R-:W4:Y:S02]  /*4250*/  @!P0 SYNCS.PHASECHK.TRANS64 P0, [R0+URZ], R3 ;  /* 0x00000003000085a7 */ /* 0x000f2400080010ff */
[----:B----4-:R-:W-:Y:S05]  /*4260*/  @!P0 BRA `(.L_x_82) ;  /* 0xfffffffc00f08947 */ /* 0x010fea000383ffff */
[----:B------:R-:W-:Y:S05]  /*4270*/  BRA `(.L_x_81) ;  /* 0x00000000000c7947 */ /* 0x000fea0003800000 */
.L_x_77:
[----:B------:R-:W-:-:S04]  /*4280*/  UIADD3 UR5, UPT, UPT, UR7, 0x130, URZ ;  /* 0x0000013007057890 */ /* 0x000fc8000fffe0ff */
[----:B------:R-:W-:-:S09]  /*4290*/  UPRMT UR5, UR4, 0x654, UR5 ;  /* 0x0000065404057896 */ /* 0x000fd20008000005 */
[----:B------:R-:W-:Y:S03]  /*42a0*/  SYNCS.ARRIVE.TRANS64.RED.A1T0 RZ, [UR5], RZ ;  /* 0x000000ffffff79a7 */ /* 0x000fe60008100405 */
.L_x_81:
[----:B-12---:R-:W-:Y:S01]  /*42b0*/  SHF.L.U32 R3, RZ, 0x1f, RZ ;  /* 0x0000001fff037819 */ /* 0x006fe200000006ff */
[----:B------:R-:W-:Y:S01]  /*42c0*/  UIADD3 UR5, UPT, UPT, UR7, 0x130, URZ ;  /* 0x0000013007057890 */ /* 0x000fe2000fffe0ff */
[----:B------:R-:W-:Y:S02]  /*42d0*/  PLOP3.LUT P0, PT, PT, PT, UP0, 0x80, 0x8 ;  /* 0x000000000008781c */ /* 0x000fe40003f0f008 */
[----:B------:R-:W1:Y:S02]  /*42e0*/  SYNCS.PHASECHK.TRANS64.TRYWAIT P1, [UR7+0x130], R3 ;  /* 0x00013003ff0075a7 */ /* 0x000e640008021107 */
[----:B-1----:R-:W-:Y:S09]  /*42f0*/  @!P1 BRA `(.L_x_83) ;  /* 0x0000005400409947 */ /* 0x002ff20003800000 */
.L_x_184:
[----:B------:R-:W-:Y:S01]  /*4300*/  @!UP0 UPRMT UR5, UR4, 0x654, UR5 ;  /* 0x0000065404058896 */ /* 0x000fe20008000005 */
[----:B------:R-:W-:Y:S02]  /*4310*/  UMOV UR8, 0xffff ;  /* 0x0000ffff00087882 */ /* 0x000fe40000000000 */
[----:B------:R-:W-:-:S06]  /*4320*/  UMOV UR4, 0x1 ;  /* 0x0000000100047882 */ /* 0x000fcc0000000000 */
[----:B------:R-:W-:Y:S01]  /*4330*/  @!P0 SYNCS.ARRIVE.TRANS64.RED.A1T0 RZ, [UR5], RZ ;  /* 0x000000ffffff89a7 */ /* 0x000fe20008100405 */
[----:B------:R-:W-:Y:S01]  /*4340*/  NOP ;  /* 0x0000000000007918 */ /* 0x000fe20000000000 */
[----:B-1----:R-:W1:Y:S01]  /*4350*/  LDS R0, [UR6+0x14] ;  /* 0x00001406ff007984 */ /* 0x002e620008000800 */
[----:B------:R-:W-:-:S04]  /*4360*/  ULOP3.LUT UR5, UR21, 0xffff, URZ, 0xc0, !UPT ;  /* 0x0000ffff15057892 */ /* 0x000fc8000f8ec0ff */
[----:B------:R-:W-:-:S04]  /*4370*/  USHF.R.U32.HI UR5, URZ, 0x5, UR5 ;  /* 0x00000005ff057899 */ /* 0x000fc80008011605 */
[----:B------:R-:W-:Y:S02]  /*4380*/  USHF.L.U32 UR8, UR8, UR5, URZ ;  /* 0x0000000508087299 */ /* 0x000fe400080006ff */
[----:B------:R-:W-:-:S04]  /*4390*/  USHF.L.U32 UR4, UR4, UR5, URZ ;  /* 0x0000000504047299 */ /* 0x000fc800080006ff */
[----:B-1----:R-:W-:-:S04]  /*43a0*/  LOP3.LUT R0, R0, UR8, RZ, 0xc0, !PT ;  /* 0x0000000800007c12 */ /* 0x002fc8000f8ec0ff */
[----:B------:R-:W-:-:S13]  /*43b0*/  ISETP.NE.AND P0, PT, R0, UR8, PT ;  /* 0x0000000800007c0c */ /* 0x000fda000bf05270 */
[----:B------:R-:W-:Y:S05]  /*43c0*/  @P0 BRA `(.L_x_84) ;  /* 0x0000000000580947 */ /* 0x000fea0003800000 */
[----:B------:R-:W1:Y:S02]  /*43d0*/  LDS R0, [UR6+0x18] ;  /* 0x00001806ff007984 */ /* 0x000e640008000800 */
[----:B-1----:R-:W-:-:S04]  /*43e0*/  LOP3.LUT R0, R0, UR4, RZ, 0xc0, !PT ;  /* 0x0000000400007c12 */ /* 0x002fc8000f8ec0ff */
[----:B------:R-:W-:-:S13]  /*43f0*/  ISETP.NE.AND P0, PT, R0, UR4, PT ;  /* 0x0000000400007c0c */ /* 0x000fda000bf05270 */
[----:B------:R-:W-:Y:S05]  /*4400*/  @P0 BRA `(.L_x_85) ;  /* 0x00000000003c0947 */ /* 0x000fea0003800000 */
[----:B------:R-:W1:Y:S01]  /*4410*/  S2R R2, SR_LANEID ;  /* 0x0000000000027919 */ /* 0x000e620000000000 */
[----:B------:R-:W-:Y:S01]  /*4420*/  ULOP3.LUT UR8, URZ, UR8, URZ, 0x33, !UPT ;  /* 0x00000008ff087292 */ /* 0x000fe2000f8e33ff */
[----:B------:R-:W-:Y:S01]  /*4430*/  LOP3.LUT R4, RZ, UR4, RZ, 0x33, !PT ;  /* 0x00000004ff047c12 */ /* 0x000fe2000f8e33ff */
[----:B------:R-:W-:Y:S02]  /*4440*/  VOTEU.ANY UR7, UPT, PT ;  /* 0x0000000000077886 */ /* 0x000fe400038e0100 */
[----:B------:R-:W-:Y:S01]  /*4450*/  UFLO.U32 UR7, UR7 ;  /* 0x00000007000772bd */ /* 0x000fe200080e0000 */
[----:B------:R-:W2:Y:S01]  /*4460*/  REDUX UR4, R4 ;  /* 0x00000000040473c4 */ /* 0x000ea20000000000 */
[----:B------:R-:W-:-:S06]  /*4470*/  IMAD.U32 R0, RZ, RZ, UR8 ;  /* 0x00000008ff007e24 */ /* 0x000fcc000f8e00ff */
[----:B------:R4:W-:Y:S01]  /*4480*/  UTCATOMSWS.AND URZ, UR8 ;  /* 0x0000000800ff79e3 */ /* 0x0009e20008000000 */
[----:B------:R-:W3:Y:S01]  /*4490*/  REDUX UR5, R0 ;  /* 0x00000000000573c4 */ /* 0x000ee20000000000 */
[----:B-1----:R-:W-:Y:S01]  /*44a0*/  ISETP.EQ.U32.AND P0, PT, R2, UR7, PT ;  /* 0x0000000702007c0c */ /* 0x002fe2000bf02070 */
[----:B--2---:R-:W-:Y:S01]  /*44b0*/  IMAD.U32 R2, RZ, RZ, UR4 ;  /* 0x00000004ff027e24 */ /* 0x004fe2000f8e00ff */
[----:B---3--:R-:W-:-:S11]  /*44c0*/  MOV R3, UR5 ;  /* 0x0000000500037c02 */ /* 0x008fd60008000f00 */
[----:B------:R4:W-:Y:S04]  /*44d0*/  @P0 ATOMS.AND RZ, [UR6+0x14], R3 ;  /* 0x00001403ffff098c */ /* 0x0009e8000a800006 */
[----:B------:R4:W-:Y:S01]  /*44e0*/  @P0 ATOMS.AND RZ, [UR6+0x18], R2 ;  /* 0x00001802ffff098c */ /* 0x0009e2000a800006 */
[----:B------:R-:W-:Y:S05]  /*44f0*/  BRA `(.L_x_86) ;  /* 0x0000000000147947 */ /* 0x000fea0003800000 */
.L_x_85:
[----:B------:R-:W-:Y:S02]  /*4500*/  MOV R2, 0x4520 ;  /* 0x0000452000027802 */ /* 0x000fe40000000f00 */
[----:B---3-5:R-:W-:Y:S05]  /*4510*/  CALL.REL.NOINC `($__internal_0_$__cuda_sm10x_tcgen05_guardrail_trap_col_being_dealloced_not_returned_by_alloc) ;  /* 0x0000005800207944 */ /* 0x028fea0003c00000 */
[----:B------:R-:W-:Y:S05]  /*4520*/  BRA `(.L_x_86) ;  /* 0x0000000000087947 */ /* 0x000fea0003800000 */
.L_x_84:
[----:B------:R-:W-:Y:S02]  /*4530*/  MOV R2, 0x4550 ;  /* 0x0000455000027802 */ /* 0x000fe40000000f00 */
[----:B---3-5:R-:W-:Y:S05]  /*4540*/  CALL.REL.NOINC `($__internal_2_$__cuda_sm10x_tcgen05_guardrail_trap_unallocated_columns_being_dealloced) ;  /* 0x00000058002c7944 */ /* 0x028fea0003c00000 */
.L_x_86:
[----:B------:R-:W-:Y:S01]  /*4550*/  NOP ;  /* 0x0000000000007918 */ /* 0x000fe20000000000 */
[----:B----4-:R-:W-:Y:S05]  /*4560*/  EXIT ;  /* 0x000000000000794d */ /* 0x010fea0003800000 */
.L_x_57:
[----:B------:R-:W-:-:S09]  /*4570*/  UISETP.NE.OR UP5, UPT, UR10, 0x3, !UP5 ;  /* 0x000000030a00788c */ /* 0x000fd2000efa5670 */
[----:B------:R-:W-:Y:S05]  /*4580*/  BRA.U UP5, `(.L_x_87) ;  /* 0x0000001105787547 */ /* 0x000fea000b800000 */
[----:B------:R-:W1:Y:S01]  /*4590*/  LDC R0, c[0x0][0xb30] ;  /* 0x0002cc00ff007b82 */ /* 0x000e620000000800 */
[----:B------:R-:W2:Y:S01]  /*45a0*/  LDCU.64 UR8, c[0x0][0x888] ;  /* 0x00011100ff0877ac */ /* 0x000ea20008000a00 */
[----:B------:R-:W-:Y:S02]  /*45b0*/  HFMA2 R25, -RZ, RZ, 0, 0 ;  /* 0x00000000ff197431 */ /* 0x000fe400000001ff */
[----:B-----5:R-:W-:Y:S01]  /*45c0*/  IMAD.MOV.U32 R32, RZ, RZ, 0x1 ;  /* 0x00000001ff207424 */ /* 0x020fe200078e00ff */
[----:B------:R-:W-:Y:S01]  /*45d0*/  MOV R23, 0x2000 ;  /* 0x0000200000177802 */ /* 0x000fe20000000f00 */
[----:B------:R-:W3:Y:S01]  /*45e0*/  LDCU.64 UR4, c[0x0][0x890] ;  /* 0x00011200ff0477ac */ /* 0x000ee20008000a00 */
[----:B------:R-:W-:Y:S01]  /*45f0*/  IMAD.MOV.U32 R27, RZ, RZ, RZ ;  /* 0x000000ffff1b7224 */ /* 0x000fe200078e00ff */
[----:B------:R-:W4:Y:S01]  /*4600*/  LDC R19, c[0x0][0x370] ;  /* 0x0000dc00ff137b82 */ /* 0x000f220000000800 */
[----:B------:R-:W-:Y:S01]  /*4610*/  UMOV UR7, 0x400 ;  /* 0x0000040000077882 */ /* 0x000fe20000000000 */
[----:B------:R-:W-:-:S02]  /*4620*/  UPLOP3.LUT UP1, UPT, UPT, UPT, UPT, 0x40, 0x4 ;  /* 0x000000000004789c */ /* 0x000fc40003f2e870 */
[----:B------:R-:W-:-:S04]  /*4630*/  ULEA UR7, UR37, UR7, 0x18 ;  /* 0x0000000725077291 */ /* 0x000fc8000f8ec0ff */
[----:B------:R-:W4:Y:S01]  /*4640*/  LDC R2, c[0x0][0xb0c] ;  /* 0x0002c300ff027b82 */ /* 0x000f220000000800 */
[----:B------:R-:W-:Y:S02]  /*4650*/  UIADD3 UR13, UPT, UPT, UR7, 0x78, URZ ;  /* 0x00000078070d7890 */ /* 0x000fe4000fffe0ff */
[----:B--2---:R-:W-:Y:S02]  /*4660*/  UISETP.NE.U32.AND UP3, UPT, UR8, URZ, UPT ;  /* 0x000000ff0800728c */ /* 0x004fe4000bf65070 */
[----:B------:R-:W-:Y:S02]  /*4670*/  UIADD3 UR41, UPT, UPT, UR7, 0x60, URZ ;  /* 0x0000006007297890 */ /* 0x000fe4000fffe0ff */
[----:B---3--:R-:W-:Y:S01]  /*4680*/  UISETP.NE.U32.AND UP4, UPT, UR4, URZ, UPT ;  /* 0x000000ff0400728c */ /* 0x008fe2000bf85070 */
[----:B------:R-:W2:Y:S01]  /*4690*/  LDC R18, c[0x0][0xb20] ;  /* 0x0002c800ff127b82 */ /* 0x000ea20000000800 */
[----:B-1----:R-:W-:Y:S01]  /*46a0*/  ISETP.NE.AND P1, PT, R0, 0x1, PT ;  /* 0x000000010000780c */ /* 0x002fe20003f25270 */
[----:B------:R-:W-:-:S02]  /*46b0*/  UISETP.NE.AND.EX UP3, UPT, UR9, URZ, UPT, UP3 ;  /* 0x000000ff0900728c */ /* 0x000fc4000bf65330 */
[----:B------:R-:W-:Y:S02]  /*46c0*/  UIADD3 UR33, UPT, UPT, UR7, 0x68, URZ ;  /* 0x0000006807217890 */ /* 0x000fe4000fffe0ff */
[----:B------:R-:W-:Y:S02]  /*46d0*/  UIADD3 UR25, UPT, UPT, UR7, 0x70, URZ ;  /* 0x0000007007197890 */ /* 0x000fe4000fffe0ff */
[----:B------:R-:W1:Y:S01]  /*46e0*/  LDC.64 R36, c[0x0][0x348] ;  /* 0x0000d200ff247b82 */ /* 0x000e620000000a00 */
[----:B------:R-:W-:Y:S02]  /*46f0*/  UPRMT UR13, UR37, 0x654, UR13 ;  /* 0x00000654250d7896 */ /* 0x000fe4000800000d */
[----:B------:R-:W-:-:S05]  /*4700*/  UISETP.NE.AND.EX UP4, UPT, UR5, URZ, UPT, UP4 ;  /* 0x000000ff0500728c */ /* 0x000fca000bf85340 */
[----:B------:R-:W3:Y:S08]  /*4710*/  LDC.64 R16, c[0x0][0xb10] ;  /* 0x0002c400ff107b82 */ /* 0x000ef00000000a00 */
[----:B------:R-:W1:Y:S08]  /*4720*/  LDC.64 R6, c[0x0][0xb18] ;  /* 0x0002c600ff067b82 */ /* 0x000e700000000a00 */
[----:B------:R-:W1:Y:S08]  /*4730*/  LDC.64 R4, c[0x0][0xb28] ;  /* 0x0002ca00ff047b82 */ /* 0x000e700000000a00 */
[----:B--2-4-:R-:W1:Y:S02]  /*4740*/  LDC R22, c[0x0][0x374] ;  /* 0x0000dd00ff167b82 */ /* 0x014e640000000800 */
.L_x_98:
[----:B------:R-:W-:Y:S02]  /*4750*/  LEA R0, R27, UR7, 0x3 ;  /* 0x000000071b007c11 */ /* 0x000fe4000f8e18ff */
[----:B------:R-:W-:Y:S02]  /*4760*/  SHF.L.U32 R3, R25, 0x1f, RZ ;  /* 0x0000001f19037819 */ /* 0x000fe400000006ff */
[----:B------:R-:W-:Y:S02]  /*4770*/  LEA R28, R27, UR7, 0x4 ;  /* 0x000000071b1c7c11 */ /* 0x000fe4000f8e20ff */
[----:B--2---:R-:W2:Y:S02]  /*4780*/  SYNCS.PHASECHK.TRANS64.TRYWAIT P0, [R0+URZ+0xb0], R3 ;  /* 0x0000b003000075a7 */ /* 0x004ea400080011ff */
[----:B--2---:R-:W-:Y:S05]  /*4790*/  @!P0 BRA `(.L_x_88) ;  /* 0x0000005000308947 */ /* 0x004fea0003800000 */
.L_x_185:
[----:B------:R-:W-:Y:S01]  /*47a0*/  ISETP.GE.AND P0, PT, R26, 0x1, PT ;  /* 0x000000011a00780c */ /* 0x000fe20003f06270 */
[----:B------:R-:W4:Y:S01]  /*47b0*/  LDS.128 R28, [R28+0x140] ;  /* 0x000140001c1c7984 */ /* 0x000f220000000c00 */
[----:B--2---:R-:W-:Y:S01]  /*47c0*/  VIADD R0, R0, 0xc0 ;  /* 0x000000c000007836 */ /* 0x004fe20000000000 */
[----:B------:R-:W-:Y:S01]  /*47d0*/  @!PT LDS RZ, [RZ] ;  /* 0x00000000fffff984 */ /* 0x000fe20000000800 */
[----:B------:R-:W-:Y:S01]  /*47e0*/  @!PT LDS RZ, [RZ] ;  /* 0x00000000fffff984 */ /* 0x000fe20000000800 */
[----:B------:R-:W-:Y:S01]  /*47f0*/  @!PT LDS RZ, [RZ] ;  /* 0x00000000fffff984 */ /* 0x000fe20000000800 */
[----:B------:R-:W-:Y:S01]  /*4800*/  @!PT LDS RZ, [RZ] ;  /* 0x00000000fffff984 */ /* 0x000fe20000000800 */
[----:B------:R2:W-:Y:S06]  /*4810*/  MEMBAR.ALL.CTA ;  /* 0x0000000000007992 */ /* 0x0005ec0000008000 */
[----:B--2---:R-:W2:Y:S01]  /*4820*/  FENCE.VIEW.ASYNC.S ;  /* 0x00000000000073c6 */ /* 0x004ea20000000000 */
[----:B------:R-:W-:Y:S04]  /*4830*/  PRMT R0, RZ, 0x654, R0 ;  /* 0x00000654ff007816 */ /* 0x000fe80000000000 */
[----:B--2---:R2:W-:Y:S01]  /*4840*/  SYNCS.ARRIVE.TRANS64.RED.A1T0 RZ, [R0+URZ], RZ ;  /* 0x000000ff00ff79a7 */ /* 0x0045e200081004ff */
[----:B----4-:R-:W-:Y:S11]  /*4850*/  LOP3.LUT P3, RZ, R30, 0x1, RZ, 0xc0, !PT ;  /* 0x000000011eff7812 */ /* 0x010ff6000786c0ff */
[----:B------:R-:W-:Y:S02]  /*4860*/  @!UPT UIADD3 URZ, UPT, UPT, URZ, URZ, URZ ;  /* 0x000000fffffff290 */ /* 0x000fe4000fffe0ff */
[----:B------:R-:W-:Y:S02]  /*4870*/  @P3 MOV R13, R28 ;  /* 0x0000001c000d3202 */ /* 0x000fe40000000f00 */
[----:B------:R-:W-:Y:S01]  /*4880*/  @P3 LOP3.LUT R8, R29, 0xffff, RZ, 0xc0, !PT ;  /* 0x0000ffff1d083812 */ /* 0x000fe200078ec0ff */
[----:B--2---:R-:W-:Y:S06]  /*4890*/  @!P0 BRA `(.L_x_89) ;  /* 0x0000000000a48947 */ /* 0x004fec0003800000 */
[----:B-1----:R-:W-:Y:S01]  /*48a0*/  IMAD.HI.U32 R33, R22, R7, RZ ;  /* 0x0000000716217227 */ /* 0x002fe200078e00ff */
[----:B------:R-:W-:Y:S02]  /*48b0*/  ISETP.NE.AND P0, PT, R6, 0x1, PT ;  /* 0x000000010600780c */ /* 0x000fe40003f05270 */
[----:B------:R-:W-:Y:S01]  /*48c0*/  ISETP.NE.AND P2, PT, R26, 0x1, PT ;  /* 0x000000011a00780c */ /* 0x000fe20003f45270 */
[----:B---3--:R-:W-:Y:S01]  /*48d0*/  IMAD.HI.U32 R34, R19, R16, RZ ;  /* 0x0000001013227227 */ /* 0x008fe200078e00ff */
[----:B------:R-:W-:Y:S02]  /*48e0*/  SHF.R.U32.HI R33, RZ, R18, R33 ;  /* 0x00000012ff217219 */ /* 0x000fe40000011621 */
[----:B------:R-:W-:Y:S01]  /*48f0*/  ISETP.NE.AND P4, PT, R2, 0x1, PT ;  /* 0x000000010200780c */ /* 0x000fe20003f85270 */
[----:B------:R-:W-:Y:S01]  /*4900*/  IMAD.HI.U32 R38, R13, R16, RZ ;  /* 0x000000100d267227 */ /* 0x000fe200078e00ff */
[----:B------:R-:W-:Y:S02]  /*4910*/  SHF.R.U32.HI R34, RZ, R17, R34 ;  /* 0x00000011ff227219 */ /* 0x000fe40000011622 */
[----:B------:R-:W-:Y:S01]  /*4920*/  SEL R3, R22, R33, !P0 ;  /* 0x0000002116037207 */ /* 0x000fe20004000000 */
[C---:B------:R-:W-:Y:S01]  /*4930*/  IMAD.HI.U32 R33, R8.reuse, R7, RZ ;  /* 0x0000000708217227 */ /* 0x040fe200078e00ff */
[----:B------:R-:W-:Y:S02]  /*4940*/  SEL R11, R19, R34, !P4 ;  /* 0x00000022130b7207 */ /* 0x000fe40006000000 */
[----:B------:R-:W-:Y:S01]  /*4950*/  SHF.R.U32.HI R38, RZ, R17, R38 ;  /* 0x00000011ff267219 */ /* 0x000fe20000011626 */
[----:B------:R-:W-:Y:S01]  /*4960*/  IMAD.HI.U32 R40, R3, R4, RZ ;  /* 0x0000000403287227 */ /* 0x000fe200078e00ff */
[----:B------:R-:W-:Y:S03]  /*4970*/  SHF.R.U32.HI R33, RZ, R18, R33 ;  /* 0x00000012ff217219 */ /* 0x000fe60000011621 */
[----:B------:R-:W-:Y:S01]  /*4980*/  IMAD.HI.U32 R34, R11, R4, RZ ;  /* 0x000000040b227227 */ /* 0x000fe200078e00ff */
[----:B------:R-:W-:Y:S02]  /*4990*/  @P2 SHF.R.U32.HI R3, RZ, R5, R40 ;  /* 0x00000005ff032219 */ /* 0x000fe40000011628 */
[----:B------:R-:W-:Y:S02]  /*49a0*/  SEL R9, R8, R33, !P0 ;  /* 0x0000002108097207 */ /* 0x000fe40004000000 */
[----:B------:R-:W-:Y:S01]  /*49b0*/  @P2 SHF.R.U32.HI R11, RZ, R5, R34 ;  /* 0x00000005ff0b2219 */ /* 0x000fe20000011622 */
[C---:B------:R-:W-:Y:S01]  /*49c0*/  IMAD R10, R26.reuse, R3, RZ ;  /* 0x000000031a0a7224 */ /* 0x040fe200078e02ff */
[----:B------:R-:W-:Y:S01]  /*49d0*/  SEL R3, R13, R38, !P4 ;  /* 0x000000260d037207 */ /* 0x000fe20006000000 */
[C---:B------:R-:W-:Y:S03]  /*49e0*/  IMAD.HI.U32 R14, R9.reuse, R4, RZ ;  /* 0x00000004090e7227 */ /* 0x040fe600078e00ff */
[----:B------:R-:W-:Y:S01]  /*49f0*/  ISETP.GE.AND P0, PT, R9, R10, PT ;  /* 0x0000000a0900720c */ /* 0x000fe20003f06270 */
[C---:B------:R-:W-:Y:S01]  /*4a00*/  IMAD R12, R26.reuse, R11, RZ ;  /* 0x0000000b1a0c7224 */ /* 0x040fe200078e02ff */
[-C--:B------:R-:W-:Y:S04]  /*4a10*/  SHF.R.U32.HI R14, RZ, R5.reuse, R14 ;  /* 0x00000005ff0e7219 */ /* 0x080fe8000001160e */
[----:B------:R-:W-:Y:S02]  /*4a20*/  ISETP.GE.OR P0, PT, R3, R12, P0 ;  /* 0x0000000c0300720c */ /* 0x000fe40000706670 */
[----:B------:R-:W-:Y:S05]  /*4a30*/  SEL R15, R9, R14, !P2 ;  /* 0x0000000e090f7207 */ /* 0x000fea0005000000 */
[----:B------:R-:W-:Y:S04]  /*4a40*/  IMAD.MOV R14, RZ, RZ, -R15 ;  /* 0x000000ffff0e7224 */ /* 0x000fe800078e0a0f */
[----:B------:R-:W-:Y:S02]  /*4a50*/  IMAD R14, R26, R14, R9 ;  /* 0x0000000e1a0e7224 */ /* 0x000fe400078e0209 */
[C---:B------:R-:W-:Y:S05]  /*4a60*/  @!P0 IMAD.HI.U32 R10, R3.reuse, R4, RZ ;  /* 0x00000004030a8227 */ /* 0x040fea00078e00ff */
[----:B------:R-:W-:Y:S04]  /*4a70*/  @!P0 SHF.R.U32.HI R10, RZ, R5, R10 ;  /* 0x00000005ff0a8219 */ /* 0x000fe8000001160a */
[----:B------:R-:W-:Y:S01]  /*4a80*/  @!P0 SEL R0, R3, R10, !P2 ;  /* 0x0000000a03008207 */ /* 0x000fe20005000000 */
[----:B------:R-:W-:Y:S03]  /*4a90*/  IMAD.MOV R10, RZ, RZ, -R3 ;  /* 0x000000ffff0a7224 */ /* 0x000fe600078e0a03 */
[----:B------:R-:W-:Y:S01]  /*4aa0*/  @!P0 IADD3 R15, PT, PT, R15, -R0, RZ ;  /* 0x800000000f0f8210 */ /* 0x000fe20007ffe0ff */
[----:B------:R-:W-:Y:S01]  /*4ab0*/  @!P0 IMAD R0, R11, R14, R0 ;  /* 0x0000000e0b008224 */ /* 0x000fe200078e0200 */
[----:B------:R-:W-:Y:S01]  /*4ac0*/  IADD3 R11, PT, PT, -R9, RZ, RZ ;  /* 0x000000ff090b7210 */ /* 0x000fe20007ffe1ff */
[----:B------:R-:W-:Y:S02]  /*4ad0*/  IMAD R13, R2, R10, R13 ;  /* 0x0000000a020d7224 */ /* 0x000fe400078e020d */
[----:B------:R-:W-:Y:S02]  /*4ae0*/  @!P0 IMAD R9, R15, R26, R3 ;  /* 0x0000001a0f098224 */ /* 0x000fe400078e0203 */
[----:B------:R-:W-:Y:S02]  /*4af0*/  @!P0 IMAD.MOV.U32 R3, RZ, RZ, R0 ;  /* 0x000000ffff038224 */ /* 0x000fe400078e0000 */
[----:B------:R-:W-:Y:S02]  /*4b00*/  IMAD R8, R6, R11, R8 ;  /* 0x0000000b06087224 */ /* 0x000fe400078e0208 */
[----:B------:R-:W-:Y:S02]  /*4b10*/  IMAD R13, R3, R2, R13 ;  /* 0x00000002030d7224 */ /* 0x000fe400078e020d */
[----:B------:R-:W-:Y:S02]  /*4b20*/  IMAD R8, R9, R6, R8 ;  /* 0x0000000609087224 */ /* 0x000fe400078e0208 */
.L_x_89:
[----:B------:R-:W-:Y:S05]  /*4b30*/  BRA.U UP1, `(.L_x_90) ;  /* 0x0000000101107547 */ /* 0x000fea000b800000 */
[----:B------:R-:W-:Y:S04]  /*4b40*/  MOV R0, UR6 ;  /* 0x0000000600007c02 */ /* 0x000fe80008000f00 */
[----:B------:R-:W-:Y:S04]  /*4b50*/  SHF.L.U32 R3, R0, 0x1f, RZ ;  /* 0x0000001f00037819 */ /* 0x000fe800000006ff */
[----:B------:R-:W2:Y:S02]  /*4b60*/  SYNCS.PHASECHK.TRANS64.TRYWAIT P0, [UR7+0xa8], R3 ;  /* 0x0000a803ff0075a7 */ /* 0x000ea40008001107 */
[----:B--2---:R-:W-:Y:S05]  /*4b70*/  @!P0 BRA `(.L_x_91) ;  /* 0x0000004c004c8947 */ /* 0x004fea0003800000 */
.L_x_90:
[----:B------:R-:W-:Y:S02]  /*4b80*/  R2UR UR42, R20 ;  /* 0x00000000142a72ca */ /* 0x000fe400000e0000 */
[----:B------:R-:W-:Y:S02]  /*4b90*/  R2UR UR43, R21 ;  /* 0x00000000152b72ca */ /* 0x000fe400000e0000 */
[----:B------:R-:W-:Y:S02]  /*4ba0*/  ISETP.NE.U32.AND P2, PT, RZ, UR4, PT ;  /* 0x00000004ff007c0c */ /* 0x000fe4000bf45070 */
[----:B------:R-:W-:Y:S02]  /*4bb0*/  SHF.L.U32 R12, R32, 0x1f, RZ ;  /* 0x0000001f200c7819 */ /* 0x000fe400000006ff */
[----:B------:R-:W-:Y:S05]  /*4bc0*/  ISETP.NE.AND.EX P2, PT, RZ, UR5, PT, P2 ;  /* 0x00000005ff007c0c */ /* 0x000fea000bf45320 */
[----:B------:R-:W-:Y:S02]  /*4bd0*/  USHF.L.U32 UR42, UR42, 0x7, URZ ;  /* 0x000000072a2a7899 */ /* 0x000fe400080006ff */
[----:B------:R-:W-:Y:S01]  /*4be0*/  USHF.L.U32 UR43, UR43, 0x6, URZ ;  /* 0x000000062b2b7899 */ /* 0x000fe200080006ff */
[----:B------:R-:W-:Y:S11]  /*4bf0*/  BRA.U !UP4, `(.L_x_92) ;  /* 0x000000010c347547 */ /* 0x000ff6000b800000 */
[----:B------:R-:W-:Y:S01]  /*4c00*/  UPLOP3.LUT UP0, UPT, UPT, UPT, UP3, 0x80, 0x8 ;  /* 0x000000000008789c */ /* 0x000fe20003f0f030 */
[----:B--2---:R-:W-:Y:S02]  /*4c10*/  HFMA2 R0, -RZ, RZ, 0, 5.9604644775390625e-08 ;  /* 0x00000001ff007431 */ /* 0x004fe400000001ff */
[----:B------:R-:W-:Y:S03]  /*4c20*/  IMAD.MOV.U32 R67, RZ, RZ, 0x1 ;  /* 0x00000001ff437424 */ /* 0x000fe600078e00ff */
[----:B------:R-:W-:Y:S05]  /*4c30*/  PLOP3.LUT P0, PT, PT, PT, UP0, 0x80, 0x8 ;  /* 0x000000000008781c */ /* 0x000fea0003f0f008 */
[----:B------:R-:W2:Y:S01]  /*4c40*/  @UP0 LDCU.64 UR10, c[0x0][0x888] ;  /* 0x00011100ff0a07ac */ /* 0x000ea20008000a00 */
[----:B------:R-:W-:Y:S07]  /*4c50*/  @UP0 UIMAD UR8, UR36, UR4, URZ ;  /* 0x00000004240802a4 */ /* 0x000fee000f8e02ff */
[----:B------:R-:W-:Y:S01]  /*4c60*/  @!P0 PRMT R67, R0, 0x7610, R67 ;  /* 0x0000761000438816 */ /* 0x000fe20000000043 */
[----:B--2---:R-:W-:Y:S03]  /*4c70*/  @UP0 UIMAD.WIDE UR10, UR8, 0x4, UR10 ;  /* 0x00000004080a08a5 */ /* 0x004fe6000f8e020a */
[----:B------:R-:W2:Y:S03]  /*4c80*/  @!UP0 LDCU UR8, c[0x0][0x880] ;  /* 0x00011000ff0887ac */ /* 0x000ea60008000800 */
[----:B------:R-:W-:Y:S01]  /*4c90*/  IMAD.U32 R10, RZ, RZ, UR10 ;  /* 0x0000000aff0a7e24 */ /* 0x000fe2000f8e00ff */
[----:B------:R-:W-:Y:S05]  /*4ca0*/  MOV R11, UR11 ;  /* 0x0000000b000b7c02 */ /* 0x000fea0008000f00 */
[----:B------:R4:W5:Y:S02]  /*4cb0*/  @P0 LDG.E R35, desc[UR46][R10.64] ;  /* 0x0000002e0a230981 */ /* 0x000964000c1e1900 */
[----:B--2-4-:R-:W-:Y:S07]  /*4cc0*/  @!P0 IMAD.U32 R35, RZ, RZ, UR8 ;  /* 0x00000008ff238e24 */ /* 0x014fee000f8e00ff */
.L_x_92:
[----:B-----5:R-:W-:Y:S01]  /*4cd0*/  @!P2 FSETP.EQ.AND P0, PT, R35, RZ, PT ;  /* 0x000000ff2300a20b */ /* 0x020fe20003f02000 */
[----:B------:R-:W-:Y:S01]  /*4ce0*/  @!UPT UIADD3 URZ, UPT, UPT, URZ, URZ, URZ ;  /* 0x000000fffffff290 */ /* 0x000fe2000fffe0ff */
[----:B------:R-:W-:Y:S11]  /*4cf0*/  @!P2 BRA `(.L_x_93) ;  /* 0x000000000014a947 */ /* 0x000ff60003800000 */
[----:B------:R-:W-:Y:S02]  /*4d00*/  LOP3.LUT P2, RZ, R67, 0xff, RZ, 0xc0, !PT ;  /* 0x000000ff43ff7812 */ /* 0x000fe4000784c0ff */
[----:B------:R-:W-:Y:S04]  /*4d10*/  PLOP3.LUT P0, PT, PT, PT, UP0, 0x80, 0x8 ;  /* 0x000000000008781c */ /* 0x000fe80003f0f008 */
[----:B------:R-:W-:Y:S07]  /*4d20*/  PLOP3.LUT P0, PT, P0, PT, PT, 0x8, 0x80 ;  /* 0x000000000080781c */ /* 0x000fee000070e170 */
[----:B------:R-:W-:Y:S11]  /*4d30*/  @P2 FSETP.EQ.AND P0, PT, R35, RZ, PT ;  /* 0x000000ff2300220b */ /* 0x000ff60003f02000 */
[----:B------:R-:W-:Y:S02]  /*4d40*/  @!UPT UIADD3 URZ, UPT, UPT, URZ, URZ, URZ ;  /* 0x000000fffffff290 */ /* 0x000fe4000fffe0ff */
.L_x_93:
[----:B------:R-:W4:Y:S01]  /*4d50*/  SYNCS.PHASECHK.TRANS64.TRYWAIT P2, [UR7+0x80], R12 ;  /* 0x0000800cff0075a7 */ /* 0x000f220008041107 */
[----:B------:R-:W-:Y:S04]  /*4d60*/  ELECT P4, URZ, PT ;  /* 0x0000000000ff782f */ /* 0x000fe80003880000 */
[----:B------:R-:W-:Y:S11]  /*4d70*/  PLOP3.LUT P4, PT, P0, P4, PT, 0xf2, 0x2f ;  /* 0x00000000002f781c */ /* 0x000ff60000789e72 */
[----:B------:R-:W-:Y:S02]  /*4d80*/  @!UPT UIADD3 URZ, UPT, UPT, URZ, URZ, URZ ;  /* 0x000000fffffff290 */ /* 0x000fe4000fffe0ff */
[----:B-1----:R-:W-:Y:S05]  /*4d90*/  @!P4 IADD3 R9, P0, PT, R36, 0x580, RZ ;  /* 0x000005802409c810 */ /* 0x002fea0007f1e0ff */
[----:B--2---:R-:W-:Y:S01]  /*4da0*/  @!P4 IMAD.X R0, RZ, RZ, R37, P0 ;  /* 0x000000ffff00c224 */ /* 0x004fe200000e0625 */
[----:B----4-:R-:W-:Y:S07]  /*4db0*/  @!P2 BRA `(.L_x_94) ;  /* 0x0000004800d4a947 */ /* 0x010fee0003800000 */
.L_x_188:
[----:B------:R-:W-:Y:S01]  /*4dc0*/  @!P4 R2UR UR9, R9 ;  /* 0x000000000909c2ca */ /* 0x000fe200000e0000 */
[----:B------:R-:W-:Y:S01]  /*4dd0*/  VOTEU.ALL UP1, P4 ;  /* 0x0000000000ff7886 */ /* 0x000fe20002020000 */
[----:B------:R-:W-:Y:S01]  /*4de0*/  @!P4 R2UR UR8, R0 ;  /* 0x000000000008c2ca */ /* 0x000fe200000e0000 */
[----:B------:R-:W-:Y:S01]  /*4df0*/  VOTEU.ALL UP2, P4 ;  /* 0x0000000000ff7886 */ /* 0x000fe20002040000 */
[----:B------:R-:W-:Y:S01]  /*4e00*/  UMOV UR16, 0x0 ;  /* 0x0000000000107882 */ /* 0x000fe20000000000 */
[----:B------:R-:W-:Y:S01]  /*4e10*/  UMOV UR17, 0x10000000 ;  /* 0x1000000000117882 */ /* 0x000fe20000000000 */
[----:B------:R-:W-:Y:S01]  /*4e20*/  @!UP1 UIADD3 UR40, UPT, UPT, UR7, 0x200, URZ ;  /* 0x0000020007289890 */ /* 0x000fe2000fffe0ff */
[----:B------:R-:W-:Y:S01]  /*4e30*/  @!P4 IMAD.MOV.U32 R0, RZ, RZ, 0x2000 ;  /* 0x00002000ff00c424 */ /* 0x000fe200078e00ff */
[----:B------:R-:W-:Y:S01]  /*4e40*/  UMOV UR44, UR36 ;  /* 0x00000024002c7c82 */ /* 0x000fe20008000000 */
[----:B------:R-:W-:Y:S01]  /*4e50*/  @!UP1 UIADD3 UR10, UPT, UPT, UR42, 0x40, URZ ;  /* 0x000000402a0a9890 */ /* 0x000fe2000fffe0ff */
[----:B------:R-:W-:Y:S01]  /*4e60*/  @!P4 IADD3 R9, P0, PT, R36, 0x580, RZ ;  /* 0x000005802409c810 */ /* 0x000fe20007f1e0ff */
[----:B------:R-:W-:Y:S01]  /*4e70*/  UMOV UR11, UR43 ;  /* 0x0000002b000b7c82 */ /* 0x000fe20008000000 */
[----:B------:R-:W-:Y:S01]  /*4e80*/  UMOV UR12, UR36 ;  /* 0x00000024000c7c82 */ /* 0x000fe20008000000 */
[----:B------:R-:W-:Y:S01]  /*4e90*/  IMAD.U32 R10, RZ, RZ, UR9 ;  /* 0x00000009ff0a7e24 */ /* 0x000fe2000f8e00ff */
[----:B------:R-:W-:Y:S01]  /*4ea0*/  UMOV UR9, UR41 ;  /* 0x0000002900097c82 */ /* 0x000fe20008000000 */
[----:B------:R-:W-:Y:S01]  /*4eb0*/  IMAD.U32 R11, RZ, RZ, UR8 ;  /* 0x00000008ff0b7e24 */ /* 0x000fe2000f8e00ff */
[----:B------:R-:W-:Y:S02]  /*4ec0*/  @!UP1 UIADD3 UR8, UPT, UPT, UR7, 0x1200, URZ ;  /* 0x0000120007089890 */ /* 0x000fe4000fffe0ff */
[----:B------:R-:W-:Y:S01]  /*4ed0*/  @!P4 R2UR UR18, R10 ;  /* 0x000000000a12c2ca */ /* 0x000fe200000e0000 */
[----:B------:R-:W-:Y:S01]  /*4ee0*/  VOTEU.ALL UP1, P4 ;  /* 0x0000000000ff7886 */ /* 0x000fe20002020000 */
[----:B------:R-:W-:Y:S01]  /*4ef0*/  @!P4 R2UR UR19, R11 ;  /* 0x000000000b13c2ca */ /* 0x000fe200000e0000 */
[----:B------:R-:W-:Y:S11]  /*4f00*/  UPRMT UR14, UR37, 0x654, UR41 ;  /* 0x00000654250e7896 */ /* 0x000ff60008000029 */
[----:B------:R-:W-:Y:S01]  /*4f10*/  @!UPT UIADD3 URZ, UPT, UPT, URZ, URZ, URZ ;  /* 0x000000fffffff290 */ /* 0x000fe2000fffe0ff */
[----:B------:R2:W-:Y:S01]  /*4f20*/  @!UP2 UTMALDG.3D [UR40], [UR18], desc[UR16] ;  /* 0x000010281200a5b4 */ /* 0x0005e20008011000 */
[----:B------:R2:W-:Y:S01]  /*4f30*/  @!UP1 UTMALDG.3D [UR8], [UR18], desc[UR16] ;  /* 0x00001008120095b4 */ /* 0x0005e20008011000 */
[----:B------:R4:W-:Y:S01]  /*4f40*/  @!P4 SYNCS.ARRIVE.TRANS64.RED.A0TR RZ, [UR7+0x60], R0 ;  /* 0x00006000ffffc9a7 */ /* 0x0009e20008300407 */
[----:B------:R-:W-:Y:S01]  /*4f50*/  SYNCS.ARRIVE.TRANS64.RED.A1T0 RZ, [UR14], RZ ;  /* 0x000000ffffff79a7 */ /* 0x000fe2000810040e */
[----:B----4-:R-:W-:Y:S01]  /*4f60*/  @!P4 IMAD.X R0, RZ, RZ, R37, P0 ;  /* 0x000000ffff00c224 */ /* 0x010fe200000e0625 */
[----:B------:R-:W4:Y:S02]  /*4f70*/  SYNCS.PHASECHK.TRANS64.TRYWAIT P2, [UR7+0x88], R12 ;  /* 0x0000880cff0075a7 */ /* 0x000f240008041107 */
[----:B--2-4-:R-:W-:Y:S05]  /*4f80*/  @!P2 BRA `(.L_x_95) ;  /* 0x000000480078a947 */ /* 0x014fea0003800000 */
.L_x_190:
        /* <DEDUP_REMOVED lines=8> */
[----:B------:R-:W-:Y:S01]  /*5010*/  @!UP1 UIADD3 UR32, UPT, UPT, UR7, 0x2200, URZ ;  /* 0x0000220007209890 */ /* 0x000fe2000fffe0ff */
[----:B------:R-:W-:Y:S01]  /*5020*/  @!P4 IADD3 R21, P0, PT, R36, 0x580, RZ ;  /* 0x000005802415c810 */ /* 0x000fe20007f1e0ff */
[----:B------:R-:W-:Y:S01]  /*5030*/  UMOV UR35, UR43 ;  /* 0x0000002b00237c82 */ /* 0x000fe20008000000 */
[----:B------:R-:W-:Y:S02]  /*5040*/  @!UP1 UIADD3 UR10, UPT, UPT, UR42, 0x50, URZ ;  /* 0x000000502a0a9890 */ /* 0x000fe4000fffe0ff */
[----:B------:R-:W-:Y:S01]  /*5050*/  IMAD.U32 R10, RZ, RZ, UR9 ;  /* 0x00000009ff0a7e24 */ /* 0x000fe2000f8e00ff */
[----:B------:R-:W-:Y:S01]  /*5060*/  UMOV UR9, UR33 ;  /* 0x0000002100097c82 */ /* 0x000fe20008000000 */
[----:B------:R-:W-:Y:S01]  /*5070*/  IMAD.U32 R11, RZ, RZ, UR8 ;  /* 0x00000008ff0b7e24 */ /* 0x000fe2000f8e00ff */
[----:B------:R-:W-:Y:S01]  /*5080*/  @!UP1 UIADD3 UR8, UPT, UPT, UR7, 0x3200, URZ ;  /* 0x0000320007089890 */ /* 0x000fe2000fffe0ff */
[----:B------:R-:W-:Y:S01]  /*5090*/  @!P4 IMAD.X R20, RZ, RZ, R37, P0 ;  /* 0x000000ffff14c224 */ /* 0x000fe200000e0625 */
[----:B------:R-:W-:Y:S01]  /*50a0*/  @!P4 R2UR UR18, R10 ;  /* 0x000000000a12c2ca */ /* 0x000fe200000e0000 */
[----:B------:R-:W-:Y:S01]  /*50b0*/  VOTEU.ALL UP1, P4 ;  /* 0x0000000000ff7886 */ /* 0x000fe20002020000 */
[----:B------:R-:W-:Y:S01]  /*50c0*/  @!P4 R2UR UR19, R11 ;  /* 0x000000000b13c2ca */ /* 0x000fe200000e0000 */
[----:B------:R-:W-:Y:S01]  /*50d0*/  UMOV UR11, UR43 ;  /* 0x0000002b000b7c82 */ /* 0x000fe20008000000 */
[----:B------:R-:W-:Y:S01]  /*50e0*/  UMOV UR12, UR36 ;  /* 0x00000024000c7c82 */ /* 0x000fe20008000000 */
[----:B------:R-:W-:Y:S10]  /*50f0*/  UPRMT UR14, UR37, 0x654, UR33 ;  /* 0x00000654250e7896 */ /* 0x000ff40008000021 */
[----:B------:R2:W-:Y:S01]  /*5100*/  @!UP2 UTMALDG.3D [UR32], [UR18], desc[UR16] ;  /* 0x000010201200a5b4 */ /* 0x0005e20008011000 */
[----:B------:R2:W-:Y:S01]  /*5110*/  @!UP1 UTMALDG.3D [UR8], [UR18], desc[UR16] ;  /* 0x00001008120095b4 */ /* 0x0005e20008011000 */
[----:B------:R2:W-:Y:S01]  /*5120*/  @!P4 SYNCS.ARRIVE.TRANS64.RED.A0TR RZ, [UR7+0x68], R0 ;  /* 0x00006800ffffc9a7 */ /* 0x0005e20008300407 */
[----:B------:R-:W-:Y:S01]  /*5130*/  SYNCS.ARRIVE.TRANS64.RED.A1T0 RZ, [UR14], RZ ;  /* 0x000000ffffff79a7 */ /* 0x000fe2000810040e */
[----:B------:R-:W4:Y:S02]  /*5140*/  SYNCS.PHASECHK.TRANS64.TRYWAIT P2, [UR7+0x90], R12 ;  /* 0x0000900cff0075a7 */ /* 0x000f240008041107 */
[----:B--2-4-:R-:W-:Y:S05]  /*5150*/  @!P2 BRA `(.L_x_96) ;  /* 0x00000048001ca947 */ /* 0x014fea0003800000 */
.L_x_192:
[----:B------:R-:W2:Y:S01]  /*5160*/  LDC.64 R14, c[0x0][0xb10] ;  /* 0x0002c400ff0e7b82 */ /* 0x000ea20000000a00 */
[----:B------:R-:W-:Y:S01]  /*5170*/  @!P4 R2UR UR9, R21 ;  /* 0x000000001509c2ca */ /* 0x000fe200000e0000 */
[----:B------:R-:W-:Y:S01]  /*5180*/  VOTEU.ALL UP1, P4 ;  /* 0x0000000000ff7886 */ /* 0x000fe20002020000 */
[----:B------:R-:W-:Y:S01]  /*5190*/  @!P4 R2UR UR8, R20 ;  /* 0x000000001408c2ca */ /* 0x000fe200000e0000 */
[----:B------:R-:W-:Y:S01]  /*51a0*/  VOTEU.ALL UP2, P4 ;  /* 0x0000000000ff7886 */ /* 0x000fe20002040000 */
[----:B------:R-:W-:Y:S03]  /*51b0*/  UMOV UR16, 0x0 ;  /* 0x0000000000107882 */ /* 0x000fe60000000000 */
[----:B------:R-:W4:Y:S01]  /*51c0*/  LDC.64 R10, c[0x0][0xb18] ;  /* 0x0002c600ff0a7b82 */ /* 0x000f220000000a00 */
[----:B------:R-:W-:Y:S01]  /*51d0*/  @!UP1 UIADD3 UR26, UPT, UPT, UR42, 0x20, URZ ;  /* 0x000000202a1a9890 */ /* 0x000fe2000fffe0ff */
[----:B------:R-:W-:Y:S01]  /*51e0*/  @P3 SHF.R.U32.HI R24, RZ, 0x10, R29 ;  /* 0x00000010ff183819 */ /* 0x000fe2000001161d */
[----:B------:R-:W-:Y:S01]  /*51f0*/  @!UP1 UIADD3 UR24, UPT, UPT, UR7, 0x4200, URZ ;  /* 0x0000420007189890 */ /* 0x000fe2000fffe0ff */
[----:B------:R-:W-:Y:S01]  /*5200*/  VIADD R27, R27, 0x1 ;  /* 0x000000011b1b7836 */ /* 0x000fe20000000000 */
[----:B------:R-:W-:Y:S03]  /*5210*/  UMOV UR17, 0x10000000 ;  /* 0x1000000000117882 */ /* 0x000fe60000000000 */
[----:B------:R-:W5:Y:S01]  /*5220*/  @!P1 LDC R0, c[0x0][0xb20] ;  /* 0x0002c800ff009b82 */ /* 0x000f620000000800 */
[----:B------:R-:W-:Y:S01]  /*5230*/  UMOV UR27, UR43 ;  /* 0x0000002b001b7c82 */ /* 0x000fe20008000000 */
[----:B------:R-:W-:Y:S01]  /*5240*/  IMAD.U32 R20, RZ, RZ, UR9 ;  /* 0x00000009ff147e24 */ /* 0x000fe2000f8e00ff */
[----:B------:R-:W-:Y:S05]  /*5250*/  UMOV UR28, UR36 ;  /* 0x00000024001c7c82 */ /* 0x000fea0008000000 */
[----:B-1----:R-:W1:Y:S01]  /*5260*/  @!P1 LDC R3, c[0x0][0xb0c] ;  /* 0x0002c300ff039b82 */ /* 0x002e620000000800 */
[----:B------:R-:W-:Y:S01]  /*5270*/  IMAD.U32 R21, RZ, RZ, UR8 ;  /* 0x00000008ff157e24 */ /* 0x000fe2000f8e00ff */
[----:B------:R-:W-:Y:S01]  /*5280*/  @!UP1 UIADD3 UR10, UPT, UPT, UR42, 0x60, URZ ;  /* 0x000000602a0a9890 */ /* 0x000fe2000fffe0ff */
[----:B------:R-:W-:Y:S01]  /*5290*/  @!P4 R2UR UR18, R20 ;  /* 0x000000001412c2ca */ /* 0x000fe200000e0000 */
[----:B------:R-:W-:Y:S01]  /*52a0*/  @!UP1 UIADD3 UR8, UPT, UPT, UR7, 0x5200, URZ ;  /* 0x0000520007089890 */ /* 0x000fe2000fffe0ff */
[----:B------:R-:W-:Y:S01]  /*52b0*/  @!P4 IMAD.MOV.U32 R20, RZ, RZ, 0x2000 ;  /* 0x00002000ff14c424 */ /* 0x000fe200078e00ff */
[----:B------:R-:W-:Y:S01]  /*52c0*/  @!P4 R2UR UR19, R21 ;  /* 0x000000001513c2ca */ /* 0x000fe200000e0000 */
[----:B------:R-:W-:Y:S01]  /*52d0*/  VOTEU.ALL UP1, P4 ;  /* 0x0000000000ff7886 */ /* 0x000fe20002020000 */
[----:B------:R-:W-:Y:S01]  /*52e0*/  UMOV UR9, UR25 ;  /* 0x0000001900097c82 */ /* 0x000fe20008000000 */
[----:B------:R-:W-:Y:S01]  /*52f0*/  UMOV UR11, UR43 ;  /* 0x0000002b000b7c82 */ /* 0x000fe20008000000 */
[----:B------:R-:W-:Y:S01]  /*5300*/  UMOV UR12, UR36 ;  /* 0x00000024000c7c82 */ /* 0x000fe20008000000 */
[----:B------:R-:W-:Y:S08]  /*5310*/  UPRMT UR14, UR37, 0x654, UR25 ;  /* 0x00000654250e7896 */ /* 0x000ff00008000019 */
[----:B------:R1:W-:Y:S02]  /*5320*/  @!UP2 UTMALDG.3D [UR24], [UR18], desc[UR16] ;  /* 0x000010181200a5b4 */ /* 0x0003e40008011000 */
[----:B-1----:R-:W-:Y:S01]  /*5330*/  @!P1 ISETP.NE.AND P2, PT, R3, 0x1, PT ;  /* 0x000000010300980c */ /* 0x002fe20003f45270 */
[C---:B--2---:R-:W-:Y:S01]  /*5340*/  @!P1 IMAD.HI.U32 R14, R13.reuse, R14, RZ ;  /* 0x0000000e0d0e9227 */ /* 0x044fe200078e00ff */
[----:B----4-:R-:W-:Y:S01]  /*5350*/  @!P1 ISETP.NE.AND P0, PT, R10, 0x1, PT ;  /* 0x000000010a00980c */ /* 0x010fe20003f05270 */
[----:B------:R1:W-:Y:S01]  /*5360*/  @!UP1 UTMALDG.3D [UR8], [UR18], desc[UR16] ;  /* 0x00001008120095b4 */ /* 0x0003e20008011000 */
[----:B------:R1:W-:Y:S01]  /*5370*/  @!P4 SYNCS.ARRIVE.TRANS64.RED.A0TR RZ, [UR7+0x70], R20 ;  /* 0x00007014ffffc9a7 */ /* 0x0003e20008300407 */
[C---:B------:R-:W-:Y:S01]  /*5380*/  @!P1 IMAD.HI.U32 R11, R8.reuse, R11, RZ ;  /* 0x0000000b080b9227 */ /* 0x040fe200078e00ff */
[----:B------:R-:W-:Y:S04]  /*5390*/  @!P1 SHF.R.U32.HI R14, RZ, R15, R14 ;  /* 0x0000000fff0e9219 */ /* 0x000fe8000001160e */
[----:B-----5:R-:W-:Y:S02]  /*53a0*/  @!P1 SHF.R.U32.HI R9, RZ, R0, R11 ;  /* 0x00000000ff099219 */ /* 0x020fe4000001160b */
[----:B------:R-:W-:Y:S02]  /*53b0*/  @!P1 SEL R14, R13, R14, !P2 ;  /* 0x0000000e0d0e9207 */ /* 0x000fe40005000000 */
[----:B------:R-:W-:Y:S05]  /*53c0*/  @!P1 SEL R9, R8, R9, !P0 ;  /* 0x0000000908099207 */ /* 0x000fea0004000000 */
[----:B------:R-:W-:Y:S01]  /*53d0*/  @!P1 IMAD.IADD R0, R9, 0x1, -R14 ;  /* 0x0000000109009824 */ /* 0x000fe200078e0a0e */
[----:B------:R-:W-:Y:S01]  /*53e0*/  SYNCS.ARRIVE.TRANS64.RED.A1T0 RZ, [UR14], RZ ;  /* 0x000000ffffff79a7 */ /* 0x000fe2000810040e */
[----:B------:R-:W-:Y:S02]  /*53f0*/  @!P1 IMAD.IADD R9, R14, 0x1, -R9 ;  /* 0x000000010e099824 */ /* 0x000fe400078e0a09 */
[----:B------:R-:W-:Y:S02]  /*5400*/  @!P1 IMAD R13, R0, R3, R13 ;  /* 0x00000003000d9224 */ /* 0x000fe400078e020d */
[----:B------:R-:W-:Y:S01]  /*5410*/  @!P1 IMAD R8, R9, R10, R8 ;  /* 0x0000000a09089224 */ /* 0x000fe200078e0208 */
[----:B------:R-:W2:Y:S02]  /*5420*/  SYNCS.PHASECHK.TRANS64.TRYWAIT P5, [UR7+0x98], R12 ;  /* 0x0000980cff0075a7 */ /* 0x000ea400080a1107 */
[----:B-12---:R-:W-:Y:S05]  /*5430*/  @!P5 BRA `(.L_x_97) ;  /* 0x00000044007cd947 */ /* 0x006fea0003800000 */
.L_x_194:
[----:B-1----:R-:W-:Y:S01]  /*5440*/  @!P4 IADD3 R3, P0, PT, R36, 0x580, RZ ;  /* 0x000005802403c810 */ /* 0x002fe20007f1e0ff */
[----:B------:R-:W-:Y:S01]  /*5450*/  VOTEU.ALL UP1, P4 ;  /* 0x0000000000ff7886 */ /* 0x000fe20002020000 */
[----:B------:R-:W-:Y:S01]  /*5460*/  VOTEU.ALL UP2, P4 ;  /* 0x0000000000ff7886 */ /* 0x000fe20002040000 */
[----:B------:R-:W-:Y:S01]  /*5470*/  UMOV UR14, 0x0 ;  /* 0x00000000000e7882 */ /* 0x000fe20000000000 */
[----:B------:R-:W-:Y:S01]  /*5480*/  @!P4 R2UR UR9, R3 ;  /* 0x000000000309c2ca */ /* 0x000fe200000e0000 */
[----:B------:R-:W-:Y:S01]  /*5490*/  @!P4 IMAD.X R0, RZ, RZ, R37, P0 ;  /* 0x000000ffff00c224 */ /* 0x000fe200000e0625 */
[----:B------:R-:W-:Y:S01]  /*54a0*/  @!UP1 UIADD3 UR17, UPT, UPT, UR7, 0x78, URZ ;  /* 0x0000007807119890 */ /* 0x000fe2000fffe0ff */
[----:B------:R-:W-:Y:S01]  /*54b0*/  ISETP.NE.AND P0, PT, R27, 0x2, PT ;  /* 0x000000021b00780c */ /* 0x000fe20003f05270 */
[----:B------:R-:W-:Y:S01]  /*54c0*/  @!UP1 UIADD3 UR18, UPT, UPT, UR42, 0x30, URZ ;  /* 0x000000302a129890 */ /* 0x000fe2000fffe0ff */
[----:B------:R-:W-:Y:S01]  /*54d0*/  LOP3.LUT R32, R32, 0x1, RZ, 0x3c, !PT ;  /* 0x0000000120207812 */ /* 0x000fe200078e3cff */
[----:B------:R-:W-:Y:S01]  /*54e0*/  @!UP1 UIADD3 UR16, UPT, UPT, UR7, 0x6200, URZ ;  /* 0x0000620007109890 */ /* 0x000fe2000fffe0ff */
[----:B------:R-:W-:Y:S01]  /*54f0*/  @!P4 R2UR UR8, R0 ;  /* 0x000000000008c2ca */ /* 0x000fe200000e0000 */
[----:B------:R-:W-:Y:S01]  /*5500*/  UMOV UR15, 0x10000000 ;  /* 0x10000000000f7882 */ /* 0x000fe20000000000 */
[----:B------:R-:W-:Y:S01]  /*5510*/  UMOV UR19, UR43 ;  /* 0x0000002b00137c82 */ /* 0x000fe20008000000 */
[----:B------:R-:W-:Y:S01]  /*5520*/  UMOV UR20, UR36 ;  /* 0x0000002400147c82 */ /* 0x000fe20008000000 */
[----:B------:R-:W-:Y:S01]  /*5530*/  @!UP1 UIADD3 UR10, UPT, UPT, UR42, 0x70, URZ ;  /* 0x000000702a0a9890 */ /* 0x000fe2000fffe0ff */
[----:B------:R-:W-:Y:S01]  /*5540*/  SEL R0, RZ, 0x1, P0 ;  /* 0x00000001ff007807 */ /* 0x000fe20000000000 */
[----:B------:R-:W-:Y:S01]  /*5550*/  IMAD.U32 R10, RZ, RZ, UR9 ;  /* 0x00000009ff0a7e24 */ /* 0x000fe2000f8e00ff */
[----:B------:R-:W-:Y:S01]  /*5560*/  UMOV UR11, UR43 ;  /* 0x0000002b000b7c82 */ /* 0x000fe20008000000 */
[----:B------:R-:W-:Y:S01]  /*5570*/  UMOV UR12, UR36 ;  /* 0x00000024000c7c82 */ /* 0x000fe20008000000 */
[----:B------:R-:W-:Y:S01]  /*5580*/  UMOV UR9, UR17 ;  /* 0x0000001100097c82 */ /* 0x000fe20008000000 */
[----:B------:R-:W-:Y:S01]  /*5590*/  @P3 R2UR UR36, R24 ;  /* 0x00000000182432ca */ /* 0x000fe200000e0000 */
[----:B------:R-:W-:Y:S01]  /*55a0*/  IMAD.IADD R20, R8, 0x1, R66 ;  /* 0x0000000108147824 */ /* 0x000fe200078e0242 */
[----:B------:R-:W-:Y:S01]  /*55b0*/  @!P4 R2UR UR22, R10 ;  /* 0x000000000a16c2ca */ /* 0x000fe200000e0000 */
[----:B------:R-:W-:Y:S01]  /*55c0*/  IMAD.U32 R11, RZ, RZ, UR8 ;  /* 0x00000008ff0b7e24 */ /* 0x000fe2000f8e00ff */
[----:B------:R-:W-:Y:S01]  /*55d0*/  @!UP1 UIADD3 UR8, UPT, UPT, UR7, 0x7200, URZ ;  /* 0x0000720007089890 */ /* 0x000fe2000fffe0ff */
[----:B------:R-:W-:Y:S01]  /*55e0*/  LOP3.LUT R25, R25, R0, RZ, 0x3c, !PT ;  /* 0x0000000019197212 */ /* 0x000fe200078e3cff */
[----:B------:R-:W-:Y:S01]  /*55f0*/  VOTEU.ALL UP1, P4 ;  /* 0x0000000000ff7886 */ /* 0x000fe20002020000 */
[----:B------:R-:W-:Y:S01]  /*5600*/  IMAD.IADD R21, R13, 0x1, R68 ;  /* 0x000000010d157824 */ /* 0x000fe200078e0244 */
[----:B------:R-:W-:Y:S02]  /*5610*/  @!P4 R2UR UR23, R11 ;  /* 0x000000000b17c2ca */ /* 0x000fe400000e0000 */
[----:B------:R-:W-:Y:S11]  /*5620*/  SEL R27, R27, RZ, P0 ;  /* 0x000000ff1b1b7207 */ /* 0x000ff60000000000 */
[----:B------:R2:W-:Y:S01]  /*5630*/  @!UP2 UTMALDG.3D [UR16], [UR22], desc[UR14] ;  /* 0x00000e101600a5b4 */ /* 0x0005e20008011000 */
[----:B------:R2:W-:Y:S01]  /*5640*/  @!UP1 UTMALDG.3D [UR8], [UR22], desc[UR14] ;  /* 0x00000e08160095b4 */ /* 0x0005e20008011000 */
[----:B------:R2:W-:Y:S01]  /*5650*/  @!P4 SYNCS.ARRIVE.TRANS64.RED.A0TR RZ, [UR7+0x78], R23 ;  /* 0x00007817ffffc9a7 */ /* 0x0005e20008300407 */
[----:B------:R-:W-:Y:S01]  /*5660*/  UPLOP3.LUT UP1, UPT, UPT, UPT, UPT, 0x80, 0x8 ;  /* 0x000000000008789c */ /* 0x000fe20003f2f070 */
[----:B------:R-:W-:Y:S01]  /*5670*/  SYNCS.ARRIVE.TRANS64.RED.A1T0 RZ, [UR13], RZ ;  /* 0x000000ffffff79a7 */ /* 0x000fe2000810040d */
[----:B------:R-:W-:Y:S09]  /*5680*/  @P3 BRA `(.L_x_98) ;  /* 0xfffffff000303947 */ /* 0x000ff2000383ffff */
[----:B------:R-:W-:-:S04]  /*5690*/  SHF.L.U32 R3, R32, 0x1f, RZ ;  /* 0x0000001f20037819 */ /* 0x000fc800000006ff */
[----:B------:R-:W1:Y:S02]  /*56a0*/  SYNCS.PHASECHK.TRANS64.TRYWAIT P0, [UR7+0x80], R3 ;  /* 0x00008003ff0075a7 */ /* 0x000e640008001107 */
[----:B-1----:R-:W-:Y:S05]  /*56b0*/  @!P0 BRA `(.L_x_99) ;  /* 0x0000004000f48947 */ /* 0x002fea0003800000 */
.L_x_196:
[----:B------:R-:W4:Y:S02]  /*56c0*/  SYNCS.PHASECHK.TRANS64.TRYWAIT P0, [UR7+0x88], R3 ;  /* 0x00008803ff0075a7 */ /* 0x000f240008001107 */
[----:B----4-:R-:W-:Y:S05]  /*56d0*/  @!P0 BRA `(.L_x_100) ;  /* 0x0000004400048947 */ /* 0x010fea0003800000 */
.L_x_198:
[----:B------:R-:W4:Y:S02]  /*56e0*/  SYNCS.PHASECHK.TRANS64.TRYWAIT P0, [UR7+0x90], R3 ;  /* 0x00009003ff0075a7 */ /* 0x000f240008001107 */
[----:B----4-:R-:W-:Y:S05]  /*56f0*/  @!P0 BRA `(.L_x_101) ;  /* 0x0000004400148947 */ /* 0x010fea0003800000 */
.L_x_200:
[----:B-1----:R-:W-:-:S07]  /*5700*/  MOV R0, UR7 ;  /* 0x0000000700007c02 */ /* 0x002fce0008000f00 */
.L_x_102:
[----:B-1----:R-:W-:-:S04]  /*5710*/  SHF.L.U32 R3, R32, 0x1f, RZ ;  /* 0x0000001f20037819 */ /* 0x002fc800000006ff */
[----:B------:R1:W4:Y:S03]  /*5720*/  SYNCS.PHASECHK.TRANS64.TRYWAIT P0, [R0+URZ+0x98], R3 ;  /* 0x00009803000075a7 */ /* 0x00032600080011ff */
[----:B----4-:R-:W-:Y:S05]  /*5730*/  @!P0 NANOSLEEP.SYNCS 0x989680 ;  /* 0x009896800000895d */ /* 0x010fea0003900000 */
[----:B------:R-:W4:Y:S02]  /*5740*/  @!P0 SYNCS.PHASECHK.TRANS64 P0, [R0+URZ+0x98], R3 ;  /* 0x00009803000085a7 */ /* 0x000f2400080010ff */
[----:B--2-4-:R-:W-:Y:S05]  /*5750*/  @P0 EXIT ;  /* 0x000000000000094d */ /* 0x014fea0003800000 */
[----:B------:R-:W-:Y:S05]  /*5760*/  BRA `(.L_x_102) ;  /* 0xfffffffc00e87947 */ /* 0x000fea000383ffff */
.L_x_87:
[----:B------:R-:W-:-:S06]  /*5770*/  UISETP.GE.AND UP1, UPT, UR10, 0x4, UPT ;  /* 0x000000040a00788c */ /* 0x000fcc000bf26270 */
[----:B------:R-:W-:-:S13]  /*5780*/  PLOP3.LUT P0, PT, PT, PT, UP1, 0x80, 0x8 ;  /* 0x000000000008781c */ /* 0x000fda0003f0f018 */
[----:B------:R-:W-:Y:S05]  /*5790*/  @!P0 EXIT ;  /* 0x000000000000894d */ /* 0x000fea0003800000 */
[----:B------:R-:W-:Y:S01]  /*57a0*/  BAR.SYNC.DEFER_BLOCKING 0x6, 0xa0 ;  /* 0x0182800000007b1d */ /* 0x000fe20000010000 */
[C---:B------:R-:W-:Y:S01]  /*57b0*/  IMAD.SHL.U32 R4, R81.reuse, 0x10, RZ ;  /* 0x0000001051047824 */ /* 0x040fe200078e00ff */
[C---:B------:R-:W-:Y:S01]  /*57c0*/  SHF.L.U32 R2, R72.reuse, 0x15, RZ ;  /* 0x0000001548027819 */ /* 0x040fe200000006ff */
[----:B------:R-:W-:Y:S01]  /*57d0*/  IMAD.SHL.U32 R5, R72, 0x200, RZ ;  /* 0x0000020048057824 */ /* 0x000fe200078e00ff */
[C---:B------:R-:W-:Y:S01]  /*57e0*/  LOP3.LUT R82, R81.reuse, 0x60, RZ, 0xc0, !PT ;  /* 0x0000006051527812 */ /* 0x040fe200078ec0ff */
[C---:B------:R-:W-:Y:S01]  /*57f0*/  IMAD.SHL.U32 R3, R81.reuse, 0x2, RZ ;  /* 0x0000000251037824 */ /* 0x040fe200078e00ff */
[----:B------:R-:W-:Y:S02]  /*5800*/  UMOV UR48, 0x400 ;  /* 0x0000040000307882 */ /* 0x000fe40000000000 */
[----:B------:R-:W1:Y:S01]  /*5810*/  LDC R71, c[0x0][0x370] ;  /* 0x0000dc00ff477b82 */ /* 0x000e620000000800 */
[----:B------:R-:W-:Y:S01]  /*5820*/  ULEA UR48, UR37, UR48, 0x18 ;  /* 0x0000003025307291 */ /* 0x000fe2000f8ec0ff */
[C---:B------:R-:W-:Y:S01]  /*5830*/  LOP3.LUT R80, R4.reuse, 0x590, RZ, 0xc0, !PT ;  /* 0x0000059004507812 */ /* 0x040fe200078ec0ff */
[C---:B------:R-:W-:Y:S01]  /*5840*/  IMAD.U32 R33, R81.reuse, 0x10000, RZ ;  /* 0x0001000051217824 */ /* 0x040fe200078e00ff */
[----:B------:R-:W-:Y:S01]  /*5850*/  LOP3.LUT R4, R4, 0x60, RZ, 0xc0, !PT ;  /* 0x0000006004047812 */ /* 0x000fe200078ec0ff */
[----:B------:R-:W-:Y:S01]  /*5860*/  UIADD3 UR4, UPT, UPT, UR48, 0x200, URZ ;  /* 0x0000020030047890 */ /* 0x000fe2000fffe0ff */
[----:B------:R-:W-:Y:S01]  /*5870*/  LOP3.LUT R80, R80, 0x200, R5, 0xf8, !PT ;  /* 0x0000020050507812 */ /* 0x000fe200078ef805 */
[----:B------:R-:W-:Y:S01]  /*5880*/  HFMA2 R30, -RZ, RZ, 0, 0 ;  /* 0x00000000ff1e7431 */ /* 0x000fe200000001ff */
[----:B------:R-:W2:Y:S01]  /*5890*/  LDC R28, c[0x0][0xb0c] ;  /* 0x0002c300ff1c7b82 */ /* 0x000ea20000000800 */
[----:B------:R-:W-:Y:S01]  /*58a0*/  LOP3.LUT R3, R4, 0xc, R3, 0xf8, !PT ;  /* 0x0000000c04037812 */ /* 0x000fe200078ef803 */
[----:B------:R-:W-:Y:S01]  /*58b0*/  IMAD.MOV.U32 R77, RZ, RZ, 0x1 ;  /* 0x00000001ff4d7424 */ /* 0x000fe200078e00ff */
[----:B------:R-:W-:Y:S01]  /*58c0*/  LOP3.LUT R2, R2, 0x200000, RZ, 0xc0, !PT ;  /* 0x0020000002027812 */ /* 0x000fe200078ec0ff */
[----:B------:R-:W-:Y:S01]  /*58d0*/  IMAD.MOV.U32 R76, RZ, RZ, RZ ;  /* 0x000000ffff4c7224 */ /* 0x000fe200078e00ff */
[----:B------:R-:W-:Y:S01]  /*58e0*/  LOP3.LUT R80, R80, R3, RZ, 0xfc, !PT ;  /* 0x0000000350507212 */ /* 0x000fe200078efcff */
[----:B------:R-:W-:Y:S01]  /*58f0*/  IMAD.MOV.U32 R85, RZ, RZ, RZ ;  /* 0x000000ffff557224 */ /* 0x000fe200078e00ff */
[----:B------:R-:W-:Y:S01]  /*5900*/  MOV R73, UR4 ;  /* 0x0000000400497c02 */ /* 0x000fe20008000f00 */
[----:B------:R-:W3:Y:S01]  /*5910*/  LDC R69, c[0x0][0xb20] ;  /* 0x0002c800ff457b82 */ /* 0x000ee20000000800 */
[----:B------:R-:W4:Y:S01]  /*5920*/  LDS R0, [UR48+0x160] ;  /* 0x00016030ff007984 */ /* 0x000f220008000800 */
[C---:B------:R-:W-:Y:S01]  /*5930*/  LOP3.LUT R79, R81.reuse, 0x2, RZ, 0xc0, !PT ;  /* 0x00000002514f7812 */ /* 0x040fe200078ec0ff */
[----:B------:R-:W1:Y:S01]  /*5940*/  LDCU.64 UR52, c[0x0][0x348] ;  /* 0x00006900ff3477ac */ /* 0x000e620008000a00 */
[----:B------:R-:W-:Y:S01]  /*5950*/  LOP3.LUT R33, R2, 0x400000, R33, 0xf8, !PT ;  /* 0x0040000002217812 */ /* 0x000fe200078ef821 */
[----:B------:R-:W-:Y:S01]  /*5960*/  IMAD R80, R80, 0x4, R73 ;  /* 0x0000000450507824 */ /* 0x000fe200078e0249 */
[----:B------:R-:W-:Y:S01]  /*5970*/  LOP3.LUT R81, R81, 0x4, RZ, 0xc0, !PT ;  /* 0x0000000451517812 */ /* 0x000fe200078ec0ff */
[----:B------:R-:W1:Y:S01]  /*5980*/  LDCU.64 UR38, c[0x0][0x888] ;  /* 0x00011100ff2677ac */ /* 0x000e620008000a00 */
[----:B------:R-:W1:Y:S01]  /*5990*/  LDC R27, c[0x0][0xb30] ;  /* 0x0002cc00ff1b7b82 */ /* 0x000e620000000800 */
[----:B------:R-:W-:Y:S01]  /*59a0*/  MOV R75, RZ ;  /* 0x000000ff004b7202 */ /* 0x000fe20000000f00 */
[--C-:B------:R-:W-:Y:S01]  /*59b0*/  IMAD R79, R79, -0x10, R80.reuse ;  /* 0xfffffff04f4f7824 */ /* 0x100fe200078e0250 */
[----:B------:R-:W1:Y:S01]  /*59c0*/  LDCU.64 UR44, c[0x0][0x890] ;  /* 0x00011200ff2c77ac */ /* 0x000e620008000a00 */
[----:B------:R-:W-:Y:S01]  /*59d0*/  IMAD R78, R81, -0x10, R80 ;  /* 0xfffffff0514e7824 */ /* 0x000fe200078e0250 */
[----:B------:R-:W-:-:S03]  /*59e0*/  UMOV UR49, URZ ;  /* 0x000000ff00317c82 */ /* 0x000fc60008000000 */
[----:B------:R-:W1:Y:S01]  /*59f0*/  LDC.64 R64, c[0x0][0xb10] ;  /* 0x0002c400ff407b82 */ /* 0x000e620000000a00 */
[----:B------:R-:W-:-:S07]  /*5a00*/  UMOV UR51, URZ ;  /* 0x000000ff00337c82 */ /* 0x000fce0008000000 */
[----:B------:R-:W1:Y:S08]  /*5a10*/  LDC.64 R24, c[0x0][0xb18] ;  /* 0x0002c600ff187b82 */ /* 0x000e700000000a00 */
[----:B------:R-:W1:Y:S08]  /*5a20*/  LDC.64 R22, c[0x0][0xb28] ;  /* 0x0002ca00ff167b82 */ /* 0x000e700000000a00 */
[----:B------:R-:W1:Y:S01]  /*5a30*/  LDC.64 R62, c[0x0][0x8b0] ;  /* 0x00022c00ff3e7b82 */ /* 0x000e620000000a00 */
[----:B----4-:R-:W-:-:S07]  /*5a40*/  IMAD.IADD R33, R0, 0x1, R33 ;  /* 0x0000000100217824 */ /* 0x010fce00078e0221 */
[----:B------:R-:W4:Y:S08]  /*5a50*/  LDC.64 R60, c[0x0][0x8a8] ;  /* 0x00022a00ff3c7b82 */ /* 0x000f300000000a00 */
[----:B--23--:R-:W1:Y:S02]  /*5a60*/  LDC R70, c[0x0][0x374] ;  /* 0x0000dd00ff467b82 */ /* 0x00ce640000000800 */
.L_x_146:
[----:B------:R-:W-:Y:S02]  /*5a70*/  LEA R0, R85, UR48, 0x3 ;  /* 0x0000003055007c11 */ /* 0x000fe4000f8e18ff */
[----:B------:R-:W-:Y:S02]  /*5a80*/  SHF.L.U32 R3, R75, 0x1f, RZ ;  /* 0x0000001f4b037819 */ /* 0x000fe400000006ff */
[----:B-1----:R-:W-:Y:S02]  /*5a90*/  LEA R16, R85, UR48, 0x4 ;  /* 0x0000003055107c11 */ /* 0x002fe4000f8e20ff */
[----:B------:R-:W2:Y:S02]  /*5aa0*/  SYNCS.PHASECHK.TRANS64.TRYWAIT P0, [R0+URZ+0xb0], R3 ;  /* 0x0000b003000075a7 */ /* 0x000ea400080011ff */
[----:B--23--:R-:W-:Y:S05]  /*5ab0*/  @!P0 BRA `(.L_x_103) ;  /* 0x00000040003c8947 */ /* 0x00cfea0003800000 */
.L_x_201:
[----:B------:R-:W3:Y:S01]  /*5ac0*/  LDC.64 R12, c[0x0][0xb10] ;  /* 0x0002c400ff0c7b82 */ /* 0x000ee20000000a00 */
[----:B------:R-:W4:Y:S01]  /*5ad0*/  LDS.128 R16, [R16+0x140] ;  /* 0x0001400010107984 */ /* 0x000f220000000c00 */
[----:B-1----:R-:W-:Y:S01]  /*5ae0*/  ISETP.NE.AND P1, PT, R27, 0x1, PT ;  /* 0x000000011b00780c */ /* 0x002fe20003f25270 */
[----:B--2---:R-:W-:Y:S01]  /*5af0*/  VIADD R0, R0, 0xc0 ;  /* 0x000000c000007836 */ /* 0x004fe20000000000 */
[----:B------:R-:W-:Y:S04]  /*5b00*/  ISETP.GE.AND P0, PT, R26, 0x1, PT ;  /* 0x000000011a00780c */ /* 0x000fe80003f06270 */
[----:B------:R-:W1:Y:S01]  /*5b10*/  LDC.64 R10, c[0x0][0xb18] ;  /* 0x0002c600ff0a7b82 */ /* 0x000e620000000a00 */
[----:B------:R-:W-:Y:S01]  /*5b20*/  PRMT R0, RZ, 0x654, R0 ;  /* 0x00000654ff007816 */ /* 0x000fe20000000000 */
[----:B------:R-:W-:Y:S01]  /*5b30*/  @!PT LDS RZ, [RZ] ;  /* 0x00000000fffff984 */ /* 0x000fe20000000800 */
[----:B------:R-:W-:Y:S01]  /*5b40*/  @!PT LDS RZ, [RZ] ;  /* 0x00000000fffff984 */ /* 0x000fe20000000800 */
[----:B------:R-:W-:Y:S01]  /*5b50*/  @!PT LDS RZ, [RZ] ;  /* 0x00000000fffff984 */ /* 0x000fe20000000800 */
[----:B------:R-:W-:Y:S01]  /*5b60*/  @!PT LDS RZ, [RZ] ;  /* 0x00000000fffff984 */ /* 0x000fe20000000800 */
[----:B------:R2:W-:Y:S06]  /*5b70*/  MEMBAR.ALL.CTA ;  /* 0x0000000000007992 */ /* 0x0005ec0000008000 */
[----:B--2---:R-:W2:Y:S01]  /*5b80*/  FENCE.VIEW.ASYNC.S ;  /* 0x00000000000073c6 */ /* 0x004ea20000000000 */
[----:B------:R-:W1:Y:S08]  /*5b90*/  @!P1 LDC R14, c[0x0][0xb20] ;  /* 0x0002c800ff0e9b82 */ /* 0x000e700000000800 */
[----:B------:R-:W1:Y:S01]  /*5ba0*/  @!P1 LDC R9, c[0x0][0xb0c] ;  /* 0x0002c300ff099b82 */ /* 0x000e620000000800 */
[----:B--2---:R2:W-:Y:S01]  /*5bb0*/  SYNCS.ARRIVE.TRANS64.RED.A1T0 RZ, [R0+URZ], RZ ;  /* 0x000000ff00ff79a7 */ /* 0x0045e200081004ff */
[----:B----4-:R-:W-:Y:S04]  /*5bc0*/  LOP3.LUT P4, RZ, R18, 0x1, RZ, 0xc0, !PT ;  /* 0x0000000112ff7812 */ /* 0x010fe8000788c0ff */
[----:B------:R-:W-:Y:S09]  /*5bd0*/  P2R R83, PR, RZ, 0x10 ;  /* 0x00000010ff537803 */ /* 0x000ff20000000000 */
[----:B------:R-:W-:Y:S02]  /*5be0*/  @P4 MOV R31, R16 ;  /* 0x00000010001f4202 */ /* 0x000fe40000000f00 */
[----:B------:R-:W-:Y:S01]  /*5bf0*/  @P4 LOP3.LUT R29, R17, 0xffff, RZ, 0xc0, !PT ;  /* 0x0000ffff111d4812 */ /* 0x000fe200078ec0ff */
[----:B--23--:R-:W-:Y:S06]  /*5c00*/  @!P0 BRA `(.L_x_104) ;  /* 0x0000000000a48947 */ /* 0x00cfec0003800000 */
[----:B------:R-:W-:Y:S01]  /*5c10*/  IMAD.HI.U32 R36, R70, R25, RZ ;  /* 0x0000001946247227 */ /* 0x000fe200078e00ff */
[----:B------:R-:W-:Y:S02]  /*5c20*/  ISETP.NE.AND P0, PT, R24, 0x1, PT ;  /* 0x000000011800780c */ /* 0x000fe40003f05270 */
[----:B------:R-:W-:Y:S01]  /*5c30*/  ISETP.NE.AND P2, PT, R26, 0x1, PT ;  /* 0x000000011a00780c */ /* 0x000fe20003f45270 */
[-C--:B------:R-:W-:Y:S01]  /*5c40*/  IMAD.HI.U32 R34, R71, R64.reuse, RZ ;  /* 0x0000004047227227 */ /* 0x080fe200078e00ff */
[----:B------:R-:W-:Y:S02]  /*5c50*/  SHF.R.U32.HI R37, RZ, R69, R36 ;  /* 0x00000045ff257219 */ /* 0x000fe40000011624 */
[----:B------:R-:W-:Y:S01]  /*5c60*/  ISETP.NE.AND P3, PT, R28, 0x1, PT ;  /* 0x000000011c00780c */ /* 0x000fe20003f65270 */
[----:B------:R-:W-:Y:S01]  /*5c70*/  IMAD.HI.U32 R40, R29, R25, RZ ;  /* 0x000000191d287227 */ /* 0x000fe200078e00ff */
[----:B------:R-:W-:Y:S02]  /*5c80*/  SHF.R.U32.HI R34, RZ, R65, R34 ;  /* 0x00000041ff227219 */ /* 0x000fe40000011622 */
[----:B------:R-:W-:Y:S01]  /*5c90*/  SEL R3, R70, R37, !P0 ;  /* 0x0000002546037207 */ /* 0x000fe20004000000 */
[----:B------:R-:W-:Y:S01]  /*5ca0*/  IMAD.HI.U32 R38, R31, R64, RZ ;  /* 0x000000401f267227 */ /* 0x000fe200078e00ff */
[----:B------:R-:W-:Y:S03]  /*5cb0*/  SEL R7, R71, R34, !P3 ;  /* 0x0000002247077207 */ /* 0x000fe60005800000 */
[-C--:B------:R-:W-:Y:S01]  /*5cc0*/  IMAD.HI.U32 R34, R3, R22.reuse, RZ ;  /* 0x0000001603227227 */ /* 0x080fe200078e00ff */
[----:B------:R-:W-:Y:S03]  /*5cd0*/  SHF.R.U32.HI R38, RZ, R65, R38 ;  /* 0x00000041ff267219 */ /* 0x000fe60000011626 */
[----:B------:R-:W-:Y:S01]  /*5ce0*/  IMAD.HI.U32 R36, R7, R22, RZ ;  /* 0x0000001607247227 */ /* 0x000fe200078e00ff */
[----:B------:R-:W-:Y:S02]  /*5cf0*/  @P2 SHF.R.U32.HI R3, RZ, R23, R34 ;  /* 0x00000017ff032219 */ /* 0x000fe40000011622 */
[----:B------:R-:W-:Y:S02]  /*5d00*/  SHF.R.U32.HI R34, RZ, R69, R40 ;  /* 0x00000045ff227219 */ /* 0x000fe40000011628 */
[----:B------:R-:W-:Y:S01]  /*5d10*/  @P2 SHF.R.U32.HI R7, RZ, R23, R36 ;  /* 0x00000017ff072219 */ /* 0x000fe20000011624 */
[C---:B------:R-:W-:Y:S01]  /*5d20*/  IMAD R2, R26.reuse, R3, RZ ;  /* 0x000000031a027224 */ /* 0x040fe200078e02ff */
[----:B------:R-:W-:Y:S02]  /*5d30*/  SEL R5, R29, R34, !P0 ;  /* 0x000000221d057207 */ /* 0x000fe40004000000 */
[----:B------:R-:W-:Y:S01]  /*5d40*/  SEL R3, R31, R38, !P3 ;  /* 0x000000261f037207 */ /* 0x000fe20005800000 */
[----:B------:R-:W-:Y:S01]  /*5d50*/  IMAD R4, R26, R7, RZ ;  /* 0x000000071a047224 */ /* 0x000fe200078e02ff */
[C---:B------:R-:W-:Y:S01]  /*5d60*/  ISETP.GE.AND P0, PT, R5.reuse, R2, PT ;  /* 0x000000020500720c */ /* 0x040fe20003f06270 */
[----:B------:R-:W-:Y:S03]  /*5d70*/  IMAD.HI.U32 R6, R5, R22, RZ ;  /* 0x0000001605067227 */ /* 0x000fe600078e00ff */
[----:B------:R-:W-:Y:S01]  /*5d80*/  ISETP.GE.OR P0, PT, R3, R4, P0 ;  /* 0x000000040300720c */ /* 0x000fe20000706670 */
[----:B------:R-:W-:Y:S01]  /*5d90*/  IMAD.MOV R4, RZ, RZ, -R3 ;  /* 0x000000ffff047224 */ /* 0x000fe200078e0a03 */
[-C--:B------:R-:W-:Y:S03]  /*5da0*/  SHF.R.U32.HI R6, RZ, R23.reuse, R6 ;  /* 0x00000017ff067219 */ /* 0x080fe60000011606 */
[----:B------:R-:W-:Y:S01]  /*5db0*/  IMAD R31, R28, R4, R31 ;  /* 0x000000041c1f7224 */ /* 0x000fe200078e021f */
[----:B------:R-:W-:Y:S05]  /*5dc0*/  SEL R15, R5, R6, !P2 ;  /* 0x00000006050f7207 */ /* 0x000fea0005000000 */
[----:B------:R-:W-:Y:S02]  /*5dd0*/  IMAD.MOV R6, RZ, RZ, -R15 ;  /* 0x000000ffff067224 */ /* 0x000fe400078e0a0f */
[C---:B------:R-:W-:Y:S04]  /*5de0*/  @!P0 IMAD.HI.U32 R2, R3.reuse, R22, RZ ;  /* 0x0000001603028227 */ /* 0x040fe800078e00ff */
[----:B------:R-:W-:Y:S01]  /*5df0*/  IMAD R6, R26, R6, R5 ;  /* 0x000000061a067224 */ /* 0x000fe200078e0205 */
[----:B------:R-:W-:Y:S04]  /*5e00*/  @!P0 SHF.R.U32.HI R2, RZ, R23, R2 ;  /* 0x00000017ff028219 */ /* 0x000fe80000011602 */
[----:B------:R-:W-:Y:S02]  /*5e10*/  @!P0 SEL R0, R3, R2, !P2 ;  /* 0x0000000203008207 */ /* 0x000fe40005000000 */
[----:B------:R-:W-:Y:S02]  /*5e20*/  IADD3 R2, PT, PT, -R5, RZ, RZ ;  /* 0x000000ff05027210 */ /* 0x000fe40007ffe1ff */
[----:B------:R-:W-:Y:S01]  /*5e30*/  @!P0 IADD3 R8, PT, PT, R15, -R0, RZ ;  /* 0x800000000f088210 */ /* 0x000fe20007ffe0ff */
[----:B------:R-:W-:Y:S02]  /*5e40*/  @!P0 IMAD R0, R7, R6, R0 ;  /* 0x0000000607008224 */ /* 0x000fe400078e0200 */
[----:B------:R-:W-:Y:S02]  /*5e50*/  IMAD R29, R24, R2, R29 ;  /* 0x00000002181d7224 */ /* 0x000fe400078e021d */
[----:B------:R-:W-:Y:S02]  /*5e60*/  @!P0 IMAD R5, R8, R26, R3 ;  /* 0x0000001a08058224 */ /* 0x000fe400078e0203 */
[----:B------:R-:W-:Y:S04]  /*5e70*/  @!P0 IMAD.MOV.U32 R3, RZ, RZ, R0 ;  /* 0x000000ffff038224 */ /* 0x000fe800078e0000 */
[----:B------:R-:W-:Y:S02]  /*5e80*/  IMAD R31, R3, R28, R31 ;  /* 0x0000001c031f7224 */ /* 0x000fe400078e021f */
[----:B------:R-:W-:Y:S07]  /*5e90*/  IMAD R29, R5, R24, R29 ;  /* 0x00000018051d7224 */ /* 0x000fee00078e021d */
.L_x_104:
[----:B-1----:R-:W-:Y:S01]  /*5ea0*/  @!P1 ISETP.NE.AND P0, PT, R10, 0x1, PT ;  /* 0x000000010a00980c */ /* 0x002fe20003f05270 */
[----:B------:R-:W-:Y:S01]  /*5eb0*/  @!P1 IMAD.HI.U32 R3, R29, R11, RZ ;  /* 0x0000000b1d039227 */ /* 0x000fe200078e00ff */
[----:B------:R-:W-:Y:S01]  /*5ec0*/  R2UR UR42, R21 ;  /* 0x00000000152a72ca */ /* 0x000fe200000e0000 */
[----:B------:R-:W-:Y:S01]  /*5ed0*/  BSSY.RECONVERGENT B6, `(.L_x_105) ;  /* 0x0000031000067945 */ /* 0x000fe20003800200 */
[----:B------:R-:W-:Y:S01]  /*5ee0*/  R2UR UR41, R20 ;  /* 0x00000000142972ca */ /* 0x000fe200000e0000 */
[----:B------:R-:W-:Y:S01]  /*5ef0*/  @!P1 IMAD.HI.U32 R0, R31, R12, RZ ;  /* 0x0000000c1f009227 */ /* 0x000fe200078e00ff */
[----:B------:R-:W-:Y:S02]  /*5f00*/  @!P1 SHF.R.U32.HI R2, RZ, R14, R3 ;  /* 0x0000000eff029219 */ /* 0x000fe40000011603 */
[----:B------:R-:W-:Y:S01]  /*5f10*/  @!P1 ISETP.NE.AND P2, PT, R9, 0x1, PT ;  /* 0x000000010900980c */ /* 0x000fe20003f45270 */
[----:B------:R-:W-:Y:S01]  /*5f20*/  VIADD R85, R85, 0x1 ;  /* 0x0000000155557836 */ /* 0x000fe20000000000 */
[----:B------:R-:W-:Y:S02]  /*5f30*/  @!P1 SEL R2, R29, R2, !P0 ;  /* 0x000000021d029207 */ /* 0x000fe40004000000 */
[----:B------:R-:W-:Y:S02]  /*5f40*/  @!P1 SHF.R.U32.HI R0, RZ, R13, R0 ;  /* 0x0000000dff009219 */ /* 0x000fe40000011600 */
[----:B------:R-:W-:Y:S01]  /*5f50*/  LOP3.LUT P0, RZ, R73, 0x1b0, RZ, 0xc0, !PT ;  /* 0x000001b049ff7812 */ /* 0x000fe2000780c0ff */
[----:B------:R-:W-:Y:S01]  /*5f60*/  USHF.L.U32 UR42, UR42, 0x6, URZ ;  /* 0x000000062a2a7899 */ /* 0x000fe200080006ff */
[----:B------:R-:W-:Y:S01]  /*5f70*/  @!P1 SEL R3, R31, R0, !P2 ;  /* 0x000000001f039207 */ /* 0x000fe20005000000 */
[----:B------:R-:W-:Y:S01]  /*5f80*/  USHF.L.U32 UR41, UR41, 0x7, URZ ;  /* 0x0000000729297899 */ /* 0x000fe200080006ff */
[----:B------:R-:W-:Y:S03]  /*5f90*/  @P4 SHF.R.U32.HI R74, RZ, 0x10, R17 ;  /* 0x00000010ff4a4819 */ /* 0x000fe60000011611 */
[----:B------:R-:W-:Y:S02]  /*5fa0*/  @!P1 IMAD.IADD R0, R2, 0x1, -R3 ;  /* 0x0000000102009824 */ /* 0x000fe400078e0a03 */
[----:B------:R-:W-:Y:S02]  /*5fb0*/  @!P1 IMAD.IADD R2, R3, 0x1, -R2 ;  /* 0x0000000103029824 */ /* 0x000fe400078e0a02 */
[----:B------:R-:W-:Y:S02]  /*5fc0*/  @!P1 IMAD R31, R0, R9, R31 ;  /* 0x00000009001f9224 */ /* 0x000fe400078e021f */
[----:B------:R-:W-:Y:S01]  /*5fd0*/  @!P1 IMAD R29, R2, R10, R29 ;  /* 0x0000000a021d9224 */ /* 0x000fe200078e021d */
[----:B------:R-:W-:Y:S06]  /*5fe0*/  @!P0 BRA `(.L_x_106) ;  /* 0x00000000007c8947 */ /* 0x000fec0003800000 */
[----:B------:R-:W1:Y:S01]  /*5ff0*/  LDCU.64 UR8, c[0x4][0x80] ;  /* 0x01001000ff0877ac */ /* 0x000e620008000a00 */
[----:B------:R-:W-:Y:S01]  /*6000*/  MOV R2, 0x0 ;  /* 0x0000000000027802 */ /* 0x000fe20000000f00 */
[----:B------:R-:W-:Y:S02]  /*6010*/  HFMA2 R12, -RZ, RZ, 0, 5.9604644775390625e-08 ;  /* 0x00000001ff0c7431 */ /* 0x000fe400000001ff */
[----:B------:R-:W-:Y:S01]  /*6020*/  IMAD.MOV.U32 R8, RZ, RZ, 0x70 ;  /* 0x00000070ff087424 */ /* 0x000fe200078e00ff */
[----:B------:R2:W3:Y:S01]  /*6030*/  LDC.64 R14, c[0x4][R2] ;  /* 0x01000000020e7b82 */ /* 0x0004e20000000a00 */
[----:B------:R-:W4:Y:S01]  /*6040*/  LDCU.64 UR6, c[0x4][0x88] ;  /* 0x01001100ff0677ac */ /* 0x000f220008000a00 */
[----:B------:R-:W-:Y:S01]  /*6050*/  IMAD.MOV.U32 R13, RZ, RZ, RZ ;  /* 0x000000ffff0d7224 */ /* 0x000fe200078e00ff */
[----:B------:R-:W2:Y:S01]  /*6060*/  LDCU.64 UR4, c[0x4][0x8] ;  /* 0x01000100ff0477ac */ /* 0x000ea20008000a00 */
[----:B-1----:R-:W-:Y:S01]  /*6070*/  MOV R5, UR9 ;  /* 0x0000000900057c02 */ /* 0x002fe20008000f00 */
[----:B------:R-:W-:Y:S01]  /*6080*/  IMAD.U32 R4, RZ, RZ, UR8 ;  /* 0x00000008ff047e24 */ /* 0x000fe2000f8e00ff */
[----:B----4-:R-:W-:Y:S01]  /*6090*/  MOV R7, UR7 ;  /* 0x0000000700077c02 */ /* 0x010fe20008000f00 */
[----:B------:R-:W-:Y:S01]  /*60a0*/  IMAD.U32 R6, RZ, RZ, UR6 ;  /* 0x00000006ff067e24 */ /* 0x000fe2000f8e00ff */
[----:B--2---:R-:W-:Y:S01]  /*60b0*/  MOV R11, UR5 ;  /* 0x00000005000b7c02 */ /* 0x004fe20008000f00 */
[----:B------:R-:W-:Y:S02]  /*60c0*/  IMAD.U32 R10, RZ, RZ, UR4 ;  /* 0x00000004ff0a7e24 */ /* 0x000fe4000f8e00ff */
[----:B------:R-:W-:Y:S07]  /*60d0*/  LEPC R20, `(.L_x_107) ;  /* 0x000000001014794e */ /* 0x000fee0000000000 */
[----:B---3-5:R-:W-:Y:S05]  /*60e0*/  CALL.ABS.NOINC R14 ;  /* 0x000000000e007343 */ /* 0x028fea0003c00000 */
.L_x_107:
[----:B------:R-:W1:Y:S01]  /*60f0*/  LDCU.64 UR8, c[0x4][0x80] ;  /* 0x01001000ff0877ac */ /* 0x000e620008000a00 */
[----:B------:R-:W2:Y:S01]  /*6100*/  LDC.64 R2, c[0x4][R2] ;  /* 0x0100000002027b82 */ /* 0x000ea20000000a00 */
[----:B------:R-:W-:Y:S02]  /*6110*/  HFMA2 R12, -RZ, RZ, 0, 5.9604644775390625e-08 ;  /* 0x00000001ff0c7431 */ /* 0x000fe400000001ff */
[----:B------:R-:W-:Y:S02]  /*6120*/  IMAD.MOV.U32 R8, RZ, RZ, 0x70 ;  /* 0x00000070ff087424 */ /* 0x000fe400078e00ff */
[----:B------:R-:W-:Y:S01]  /*6130*/  IMAD.MOV.U32 R13, RZ, RZ, RZ ;  /* 0x000000ffff0d7224 */ /* 0x000fe200078e00ff */
[----:B------:R-:W3:Y:S01]  /*6140*/  LDCU.64 UR6, c[0x4][0x88] ;  /* 0x01001100ff0677ac */ /* 0x000ee20008000a00 */
[----:B------:R-:W4:Y:S01]  /*6150*/  LDCU.64 UR4, c[0x4][0x8] ;  /* 0x01000100ff0477ac */ /* 0x000f220008000a00 */
[----:B-1----:R-:W-:Y:S02]  /*6160*/  MOV R4, UR8 ;  /* 0x0000000800047c02 */ /* 0x002fe40008000f00 */
[----:B------:R-:W-:Y:S02]  /*6170*/  MOV R5, UR9 ;  /* 0x0000000900057c02 */ /* 0x000fe40008000f00 */
[----:B---3--:R-:W-:Y:S01]  /*6180*/  MOV R7, UR7 ;  /* 0x0000000700077c02 */ /* 0x008fe20008000f00 */
[----:B------:R-:W-:Y:S01]  /*6190*/  IMAD.U32 R6, RZ, RZ, UR6 ;  /* 0x00000006ff067e24 */ /* 0x000fe2000f8e00ff */
[----:B----4-:R-:W-:Y:S01]  /*61a0*/  MOV R11, UR5 ;  /* 0x00000005000b7c02 */ /* 0x010fe20008000f00 */
[----:B------:R-:W-:Y:S02]  /*61b0*/  IMAD.U32 R10, RZ, RZ, UR4 ;  /* 0x00000004ff0a7e24 */ /* 0x000fe4000f8e00ff */
[----:B------:R-:W-:Y:S07]  /*61c0*/  LEPC R20, `(.L_x_106) ;  /* 0x000000001014794e */ /* 0x000fee0000000000 */
[----:B--2---:R-:W-:Y:S05]  /*61d0*/  CALL.ABS.NOINC R2 ;  /* 0x0000000002007343 */ /* 0x004fea0003c00000 */
.L_x_106:
[----:B------:R-:W-:Y:S05]  /*61e0*/  BSYNC.RECONVERGENT B6 ;  /* 0x0000000000067941 */ /* 0x000fea0003800200 */
.L_x_105:
[----:B------:R-:W-:Y:S01]  /*61f0*/  ISETP.NE.U32.AND P4, PT, R62, RZ, PT ;  /* 0x000000ff3e00720c */ /* 0x000fe20003f85070 */
[----:B------:R-:W-:Y:S01]  /*6200*/  UISETP.NE.AND UP2, UPT, UR50, URZ, UPT ;  /* 0x000000ff3200728c */ /* 0x000fe2000bf45270 */
[----:B------:R-:W-:Y:S01]  /*6210*/  ISETP.NE.U32.AND P2, PT, RZ, UR38, PT ;  /* 0x00000026ff007c0c */ /* 0x000fe2000bf45070 */
[----:B------:R-:W-:Y:S01]  /*6220*/  UISETP.NE.U32.AND UP1, UPT, UR44, URZ, UPT ;  /* 0x000000ff2c00728c */ /* 0x000fe2000bf25070 */
[----:B------:R-:W-:Y:S01]  /*6230*/  ISETP.NE.AND.EX P4, PT, R63, RZ, PT, P4 ;  /* 0x000000ff3f00720c */ /* 0x000fe20003f85340 */
[----:B------:R-:W-:Y:S01]  /*6240*/  UPLOP3.LUT UP0, UPT, UPT, UPT, UPT, 0x40, 0x4 ;  /* 0x000000000004789c */ /* 0x000fe20003f0e870 */
[----:B------:R-:W-:Y:S01]  /*6250*/  ISETP.NE.AND.EX P2, PT, RZ, UR39, PT, P2 ;  /* 0x00000027ff007c0c */ /* 0x000fe2000bf45320 */
[----:B------:R-:W-:Y:S01]  /*6260*/  UISETP.NE.AND.EX UP1, UPT, UR45, URZ, UPT, UP1 ;  /* 0x000000ff2d00728c */ /* 0x000fe2000bf25310 */
[----:B------:R-:W-:Y:S04]  /*6270*/  PLOP3.LUT P1, PT, PT, PT, UP2, 0x80, 0x8 ;  /* 0x000000000008781c */ /* 0x000fe80003f2f028 */
[----:B------:R-:W-:Y:S06]  /*6280*/  @UP2 UPLOP3.LUT UP0, UPT, UPT, UPT, UP1, 0x80, 0x8 ;  /* 0x000000000008289c */ /* 0x000fec0003f0f010 */
[----:B------:R-:W-:Y:S01]  /*6290*/  PLOP3.LUT P0, PT, PT, PT, UP0, 0x80, 0x8 ;  /* 0x000000000008781c */ /* 0x000fe20003f0f008 */
[----:B------:R-:W-:Y:S01]  /*62a0*/  @!UPT UIADD3 URZ, UPT, UPT, URZ, URZ, URZ ;  /* 0x000000fffffff290 */ /* 0x000fe2000fffe0ff */
[----:B------:R-:W-:Y:S11]  /*62b0*/  BRA.U !UP1, `(.L_x_108) ;  /* 0x0000000109387547 */ /* 0x000ff6000b800000 */
[----:B------:R-:W-:Y:S01]  /*62c0*/  UISETP.NE.U32.AND UP0, UPT, UR38, URZ, UPT ;  /* 0x000000ff2600728c */ /* 0x000fe2000bf05070 */
[----:B------:R-:W-:Y:S02]  /*62d0*/  HFMA2 R0, -RZ, RZ, 0, 5.9604644775390625e-08 ;  /* 0x00000001ff007431 */ /* 0x000fe400000001ff */
[----:B------:R-:W-:Y:S01]  /*62e0*/  IMAD.MOV.U32 R67, RZ, RZ, 0x1 ;  /* 0x00000001ff437424 */ /* 0x000fe200078e00ff */
[----:B------:R-:W-:Y:S06]  /*62f0*/  UISETP.NE.AND.EX UP0, UPT, UR39, URZ, UPT, UP0 ;  /* 0x000000ff2700728c */ /* 0x000fec000bf05300 */
[----:B------:R-:W-:Y:S05]  /*6300*/  PLOP3.LUT P3, PT, PT, PT, UP0, 0x80, 0x8 ;  /* 0x000000000008781c */ /* 0x000fea0003f6f008 */
[----:B------:R-:W1:Y:S01]  /*6310*/  @UP0 LDCU.64 UR6, c[0x0][0x888] ;  /* 0x00011100ff0607ac */ /* 0x000e620008000a00 */
[----:B------:R-:W-:Y:S07]  /*6320*/  @UP0 UIMAD UR4, UR36, UR44, URZ ;  /* 0x0000002c240402a4 */ /* 0x000fee000f8e02ff */
[----:B------:R-:W-:Y:S01]  /*6330*/  @!P3 PRMT R67, R0, 0x7610, R67 ;  /* 0x000076100043b816 */ /* 0x000fe20000000043 */
[----:B-1----:R-:W-:Y:S03]  /*6340*/  @UP0 UIMAD.WIDE UR6, UR4, 0x4, UR6 ;  /* 0x00000004040608a5 */ /* 0x002fe6000f8e0206 */
[----:B------:R-:W1:Y:S03]  /*6350*/  @!UP0 LDCU UR4, c[0x0][0x880] ;  /* 0x00011000ff0487ac */ /* 0x000e660008000800 */
[----:B------:R-:W-:Y:S01]  /*6360*/  IMAD.U32 R2, RZ, RZ, UR6 ;  /* 0x00000006ff027e24 */ /* 0x000fe2000f8e00ff */
[----:B------:R-:W-:Y:S05]  /*6370*/  MOV R3, UR7 ;  /* 0x0000000700037c02 */ /* 0x000fea0008000f00 */
[----:B-----5:R2:W5:Y:S02]  /*6380*/  @P3 LDG.E R35, desc[UR46][R2.64] ;  /* 0x0000002e02233981 */ /* 0x020564000c1e1900 */
[----:B-12---:R-:W-:Y:S02]  /*6390*/  @!P3 IMAD.U32 R35, RZ, RZ, UR4 ;  /* 0x00000004ff23be24 */ /* 0x006fe4000f8e00ff */
.L_x_108:
[----:B------:R-:W-:Y:S05]  /*63a0*/  @!P4 BRA `(.L_x_109) ;  /* 0x000000000020c947 */ /* 0x000fea0003800000 */
[----:B------:R-:W-:Y:S04]  /*63b0*/  ISETP.NE.U32.AND P3, PT, R60, RZ, PT ;  /* 0x000000ff3c00720c */ /* 0x000fe80003f65070 */
[----:B------:R-:W-:Y:S11]  /*63c0*/  ISETP.NE.AND.EX P3, PT, R61, RZ, PT, P3 ;  /* 0x000000ff3d00720c */ /* 0x000ff60003f65330 */
[----:B------:R-:W-:Y:S02]  /*63d0*/  @!UPT UIADD3 URZ, UPT, UPT, URZ, URZ, URZ ;  /* 0x000000fffffff290 */ /* 0x000fe4000fffe0ff */
[----:B------:R-:W1:Y:S01]  /*63e0*/  @P3 LDC.64 R2, c[0x0][0x8a8] ;  /* 0x00022a00ff023b82 */ /* 0x000e620000000a00 */
[----:B------:R-:W-:Y:S04]  /*63f0*/  @P3 IMAD R0, R62, UR36, RZ ;  /* 0x000000243e003c24 */ /* 0x000fe8000f8e02ff */
[----:B-1----:R-:W-:Y:S05]  /*6400*/  @P3 IMAD.WIDE R2, R0, 0x4, R2 ;  /* 0x0000000400023825 */ /* 0x002fea00078e0202 */
[----:B-----5:R1:W5:Y:S02]  /*6410*/  @P3 LDG.E R32, desc[UR46][R2.64] ;  /* 0x0000002e02203981 */ /* 0x020364000c1e1900 */
[----:B-1----:R-:W2:Y:S02]  /*6420*/  @!P3 LDC R32, c[0x0][0x8a0] ;  /* 0x00022800ff20bb82 */ /* 0x002ea40000000800 */
.L_x_109:
[----:B-----5:R-:W-:Y:S01]  /*6430*/  FSETP.NEU.AND P3, PT, R35, RZ, PT ;  /* 0x000000ff2300720b */ /* 0x020fe20003f6d000 */
[----:B------:R-:W-:Y:S01]  /*6440*/  BSSY B1, `(.L_x_110) ;  /* 0x0000039000017945 */ /* 0x000fe20003800000 */
[----:B------:R-:W-:Y:S01]  /*6450*/  SEL R5, RZ, 0xffffffff, P2 ;  /* 0xffffffffff057807 */ /* 0x000fe20001000000 */
[----:B------:R-:W-:Y:S01]  /*6460*/  IMAD.MOV.U32 R89, RZ, RZ, 0x1 ;  /* 0x00000001ff597424 */ /* 0x000fe200078e00ff */
[----:B------:R-:W-:Y:S01]  /*6470*/  @P1 LOP3.LUT P2, RZ, R67, 0xff, RZ, 0xc0, !PT ;  /* 0x000000ff43ff1812 */ /* 0x000fe2000784c0ff */
[C---:B------:R-:W-:Y:S01]  /*6480*/  IMAD R34, R30.reuse, 0x40, R33 ;  /* 0x000000401e227824 */ /* 0x040fe200078e0221 */
[----:B------:R-:W-:Y:S01]  /*6490*/  @P1 SEL R0, RZ, 0xffffffff, P3 ;  /* 0xffffffffff001807 */ /* 0x000fe20001800000 */
[----:B------:R-:W-:Y:S01]  /*64a0*/  IMAD R86, R81, -0x10, R79 ;  /* 0xfffffff051567824 */ /* 0x000fe200078e024f */
[----:B------:R-:W-:Y:S01]  /*64b0*/  LOP3.LUT R77, R77, 0x1, RZ, 0x3c, !PT ;  /* 0x000000014d4d7812 */ /* 0x000fe200078e3cff */
[----:B------:R-:W-:Y:S01]  /*64c0*/  IMAD.MOV.U32 R43, RZ, RZ, RZ ;  /* 0x000000ffff2b7224 */ /* 0x000fe200078e00ff */
[----:B------:R-:W-:Y:S02]  /*64d0*/  @P0 SEL R0, R5, R0, !P2 ;  /* 0x0000000005000207 */ /* 0x000fe40005000000 */
[----:B------:R-:W-:Y:S02]  /*64e0*/  CS2R R46, SRZ ;  /* 0x00000000002e7805 */ /* 0x000fe4000001ff00 */
[----:B------:R-:W-:Y:S02]  /*64f0*/  LEA R88, R30, UR48, 0x3 ;  /* 0x000000301e587c11 */ /* 0x000fe4000f8e18ff */
[----:B------:R-:W-:Y:S02]  /*6500*/  CS2R R44, SRZ ;  /* 0x00000000002c7805 */ /* 0x000fe4000001ff00 */
[----:B------:R-:W-:Y:S02]  /*6510*/  @P1 LOP3.LUT R0, R0, 0x1, RZ, 0xc0, !PT ;  /* 0x0000000100001812 */ /* 0x000fe400078ec0ff */
[----:B------:R-:W-:Y:S02]  /*6520*/  CS2R R50, SRZ ;  /* 0x0000000000327805 */ /* 0x000fe4000001ff00 */
[----:B------:R-:W-:Y:S02]  /*6530*/  SHF.L.U32 R3, R76, 0x1f, RZ ;  /* 0x0000001f4c037819 */ /* 0x000fe400000006ff */
[----:B------:R-:W-:Y:S02]  /*6540*/  CS2R R48, SRZ ;  /* 0x0000000000307805 */ /* 0x000fe4000001ff00 */
[----:B------:R-:W-:Y:S02]  /*6550*/  ISETP.NE.U32.OR P5, PT, R0, 0x1, !P1 ;  /* 0x000000010000780c */ /* 0x000fe40004fa5470 */
[----:B------:R-:W-:Y:S02]  /*6560*/  CS2R R54, SRZ ;  /* 0x0000000000367805 */ /* 0x000fe4000001ff00 */
[----:B------:R-:W-:Y:S02]  /*6570*/  PLOP3.LUT P2, PT, PT, PT, UP1, 0x80, 0x8 ;  /* 0x000000000008781c */ /* 0x000fe40003f4f018 */
[----:B------:R-:W-:Y:S02]  /*6580*/  CS2R R52, SRZ ;  /* 0x0000000000347805 */ /* 0x000fe4000001ff00 */
[----:B------:R-:W-:Y:S02]  /*6590*/  LOP3.LUT P4, R84, R67, 0xff, RZ, 0xc0, !PT ;  /* 0x000000ff43547812 */ /* 0x000fe4000788c0ff */
[----:B------:R-:W-:Y:S02]  /*65a0*/  CS2R R58, SRZ ;  /* 0x00000000003a7805 */ /* 0x000fe4000001ff00 */
[----:B------:R-:W-:Y:S02]  /*65b0*/  SEL R0, RZ, 0xffffffff, P3 ;  /* 0xffffffffff007807 */ /* 0x000fe40001800000 */
[----:B------:R-:W-:Y:S02]  /*65c0*/  CS2R R56, SRZ ;  /* 0x0000000000387805 */ /* 0x000fe4000001ff00 */
[----:B------:R-:W-:Y:S02]  /*65d0*/  P2R R87, PR, RZ, 0x20 ;  /* 0x00000020ff577803 */ /* 0x000fe40000000000 */
[----:B------:R-:W-:Y:S02]  /*65e0*/  @P5 SHF.L.U32 R2, R77, 0x1f, RZ ;  /* 0x0000001f4d025819 */ /* 0x000fe400000006ff */
[----:B------:R-:W-:Y:S02]  /*65f0*/  @P2 SEL R0, R5, R0, !P4 ;  /* 0x0000000005002207 */ /* 0x000fe40006000000 */
[----:B------:R-:W1:Y:S02]  /*6600*/  @P5 SYNCS.PHASECHK.TRANS64.TRYWAIT P1, [UR48+0x60], R2 ;  /* 0x00006002ff0055a7 */ /* 0x000e640008021130 */
[----:B------:R-:W-:Y:S04]  /*6610*/  LOP3.LUT R0, R0, 0x1, RZ, 0xc0, !PT ;  /* 0x0000000100007812 */ /* 0x000fe800078ec0ff */
[----:B------:R-:W-:Y:S04]  /*6620*/  ISETP.NE.U32.AND P2, PT, R0, 0x1, PT ;  /* 0x000000010000780c */ /* 0x000fe80003f45070 */
[----:B------:R-:W-:Y:S01]  /*6630*/  P2R R90, PR, RZ, 0x4 ;  /* 0x00000004ff5a7803 */ /* 0x000fe20000000000 */
[----:B------:R3:W4:Y:S01]  /*6640*/  SYNCS.PHASECHK.TRANS64.TRYWAIT P0, [R88+URZ+0xd0], R3 ;  /* 0x0000d003580075a7 */ /* 0x00072200080011ff */
[----:B-1----:R-:W-:Y:S01]  /*6650*/  @P5 SEL R89, RZ, 0x1, !P1 ;  /* 0x00000001ff595807 */ /* 0x002fe20004800000 */
[----:B---3--:R-:W-:Y:S06]  /*6660*/  @!P5 BRA `(.L_x_111) ;  /* 0x000000000058d947 */ /* 0x008fec0003800000 */
[----:B------:R-:W-:Y:S01]  /*6670*/  IMAD.MOV.U32 R47, RZ, RZ, RZ ;  /* 0x000000ffff2f7224 */ /* 0x000fe200078e00ff */
[----:B------:R-:W-:Y:S01]  /*6680*/  ISETP.NE.AND P1, PT, R89, RZ, PT ;  /* 0x000000ff5900720c */ /* 0x000fe20003f25270 */
[----:B------:R-:W-:Y:S01]  /*6690*/  BSSY B0, `(.L_x_112) ;  /* 0x000000c000007945 */ /* 0x000fe20003800000 */
[----:B------:R-:W-:Y:S02]  /*66a0*/  CS2R R58, SRZ ;  /* 0x00000000003a7805 */ /* 0x000fe4000001ff00 */
[----:B------:R-:W-:Y:S02]  /*66b0*/  CS2R R56, SRZ ;  /* 0x0000000000387805 */ /* 0x000fe4000001ff00 */
[----:B------:R-:W-:Y:S02]  /*66c0*/  CS2R R54, SRZ ;  /* 0x0000000000367805 */ /* 0x000fe4000001ff00 */
[----:B------:R-:W-:Y:S02]  /*66d0*/  CS2R R52, SRZ ;  /* 0x0000000000347805 */ /* 0x000fe4000001ff00 */
[----:B------:R-:W-:Y:S02]  /*66e0*/  CS2R R50, SRZ ;  /* 0x0000000000327805 */ /* 0x000fe4000001ff00 */
[----:B------:R-:W-:Y:S02]  /*66f0*/  CS2R R48, SRZ ;  /* 0x0000000000307805 */ /* 0x000fe4000001ff00 */
[----:B------:R-:W-:Y:S01]  /*6700*/  CS2R R44, SRZ ;  /* 0x00000000002c7805 */ /* 0x000fe2000001ff00 */
[----:B------:R-:W-:Y:S06]  /*6710*/  @P1 BRA `(.L_x_113) ;  /* 0x00000000000c1947 */ /* 0x000fec0003800000 */
[----:B------:R-:W-:Y:S04]  /*6720*/  SHF.L.U32 R5, R77, 0x1f, RZ ;  /* 0x0000001f4d057819 */ /* 0x000fe800000006ff */
[----:B------:R-:W1:Y:S02]  /*6730*/  SYNCS.PHASECHK.TRANS64.TRYWAIT P1, [UR48+0x60], R5 ;  /* 0x00006005ff0075a7 */ /* 0x000e640008021130 */
[----:B-1----:R-:W-:Y:S05]  /*6740*/  @!P1 BRA `(.L_x_114) ;  /* 0x00000034002c9947 */ /* 0x002fea0003800000 */
.L_x_113:
[----:B------:R-:W-:Y:S05]  /*6750*/  BSYNC B0 ;  /* 0x0000000000007941 */ /* 0x000fea0003800000 */
.L_x_112:
[----:B------:R-:W-:Y:S01]  /*6760*/  ISETP.NE.AND P1, PT, R90, RZ, PT ;  /* 0x000000ff5a00720c */ /* 0x000fe20003f25270 */
[----:B------:R-:W-:Y:S11]  /*6770*/  HFMA2 R43, -RZ, RZ, 0, 5.9604644775390625e-08 ;  /* 0x00000001ff2b7431 */ /* 0x000ff600000001ff */
[----:B------:R-:W-:Y:S01]  /*6780*/  @!UPT UIADD3 URZ, UPT, UPT, URZ, URZ, URZ ;  /* 0x000000fffffff290 */ /* 0x000fe2000fffe0ff */
[----:B------:R3:W1:Y:S04]  /*6790*/  @P1 LDS.128 R56, [R80] ;  /* 0x0000000050381984 */ /* 0x0006680000000c00 */
[----:B------:R3:W1:Y:S04]  /*67a0*/  @P1 LDS.128 R52, [R79+0x10] ;  /* 0x000010004f341984 */ /* 0x0006680000000c00 */
[----:B------:R3:W1:Y:S04]  /*67b0*/  @P1 LDS.128 R48, [R78+0x20] ;  /* 0x000020004e301984 */ /* 0x0006680000000c00 */
[----:B------:R3:W1:Y:S02]  /*67c0*/  @P1 LDS.128 R44, [R86+0x30] ;  /* 0x00003000562c1984 */ /* 0x0006640000000c00 */
.L_x_111:
[----:B------:R-:W-:Y:S05]  /*67d0*/  BSYNC B1 ;  /* 0x0000000000017941 */ /* 0x000fea0003800000 */
.L_x_110:
[----:B-1----:R-:W-:Y:S04]  /*67e0*/  SHF.R.U32.HI R5, RZ, 0x15, R34 ;  /* 0x00000015ff057819 */ /* 0x002fe80000011622 */
[----:B------:R-:W-:Y:S01]  /*67f0*/  LOP3.LUT P1, RZ, R5, 0x3, R72, 0x48, !PT ;  /* 0x0000000305ff7812 */ /* 0x000fe20007824848 */
[----:B------:R-:W-:Y:S01]  /*6800*/  @!UPT UIADD3 URZ, UPT, UPT, URZ, URZ, URZ ;  /* 0x000000fffffff290 */ /* 0x000fe2000fffe0ff */
[----:B----4-:R-:W-:Y:S11]  /*6810*/  @P0 BRA `(.L_x_115) ;  /* 0x0000000000080947 */ /* 0x010ff60003800000 */
[----:B------:R-:W1:Y:S02]  /*6820*/  SYNCS.PHASECHK.TRANS64.TRYWAIT P0, [R88+URZ+0xd0], R3 ;  /* 0x0000d003580075a7 */ /* 0x000e6400080011ff */
[----:B-1----:R-:W-:Y:S05]  /*6830*/  @!P0 BRA `(.L_x_116) ;  /* 0x0000003400088947 */ /* 0x002fea0003800000 */
.L_x_115:
[----:B------:R-:W-:Y:S05]  /*6840*/  @!P1 BRA `(.L_x_117) ;  /* 0x0000000000409947 */ /* 0x000fea0003800000 */
[----:B------:R-:W4:Y:S01]  /*6850*/  LDCU.64 UR8, c[0x4][0x70] ;  /* 0x01000e00ff0877ac */ /* 0x000f220008000a00 */
[----:B-1----:R-:W-:Y:S01]  /*6860*/  MOV R3, 0x0 ;  /* 0x0000000000037802 */ /* 0x002fe20000000f00 */
[----:B------:R-:W-:Y:S02]  /*6870*/  HFMA2 R12, -RZ, RZ, 0, 5.9604644775390625e-08 ;  /* 0x00000001ff0c7431 */ /* 0x000fe400000001ff */
[----:B------:R-:W-:Y:S02]  /*6880*/  IMAD.MOV.U32 R8, RZ, RZ, 0x192 ;  /* 0x00000192ff087424 */ /* 0x000fe400078e00ff */
[----:B------:R-:W-:Y:S01]  /*6890*/  IMAD.MOV.U32 R13, RZ, RZ, RZ ;  /* 0x000000ffff0d7224 */ /* 0x000fe200078e00ff */
[----:B------:R-:W1:Y:S01]  /*68a0*/  LDCU.64 UR6, c[0x4][0x78] ;  /* 0x01000f00ff0677ac */ /* 0x000e620008000a00 */
[----:B------:R-:W2:Y:S01]  /*68b0*/  LDC.64 R2, c[0x4][R3] ;  /* 0x0100000003027b82 */ /* 0x000ea20000000a00 */
[----:B------:R-:W5:Y:S01]  /*68c0*/  LDCU.64 UR4, c[0x4][0x10] ;  /* 0x01000200ff0477ac */ /* 0x000f620008000a00 */
[----:B----4-:R-:W-:Y:S01]  /*68d0*/  MOV R5, UR9 ;  /* 0x0000000900057c02 */ /* 0x010fe20008000f00 */
[----:B------:R-:W-:Y:S01]  /*68e0*/  IMAD.U32 R4, RZ, RZ, UR8 ;  /* 0x00000008ff047e24 */ /* 0x000fe2000f8e00ff */
[----:B-1----:R-:W-:Y:S01]  /*68f0*/  MOV R7, UR7 ;  /* 0x0000000700077c02 */ /* 0x002fe20008000f00 */
[----:B------:R-:W-:Y:S01]  /*6900*/  IMAD.U32 R6, RZ, RZ, UR6 ;  /* 0x00000006ff067e24 */ /* 0x000fe2000f8e00ff */
[----:B-----5:R-:W-:Y:S01]  /*6910*/  MOV R11, UR5 ;  /* 0x00000005000b7c02 */ /* 0x020fe20008000f00 */
[----:B------:R-:W-:Y:S02]  /*6920*/  IMAD.U32 R10, RZ, RZ, UR4 ;  /* 0x00000004ff0a7e24 */ /* 0x000fe4000f8e00ff */
[----:B------:R-:W-:Y:S07]  /*6930*/  LEPC R20, `(.L_x_117) ;  /* 0x000000001014794e */ /* 0x000fee0000000000 */
[----:B--23--:R-:W-:Y:S05]  /*6940*/  CALL.ABS.NOINC R2 ;  /* 0x0000000002007343 */ /* 0x00cfea0003c00000 */
.L_x_117:
[----:B------:R-:W-:Y:S01]  /*6950*/  LOP3.LUT R20, R56, 0xffffe000, RZ, 0xc0, !PT ;  /* 0xffffe00038147812 */ /* 0x000fe200078ec0ff */
[----:B------:R-:W-:Y:S05]  /*6960*/  WARPSYNC.ALL ;  /* 0x0000000000007948 */ /* 0x000fea0003800000 */
[----:B------:R-:W-:Y:S01]  /*6970*/  R2UR UR4, R34 ;  /* 0x00000000220472ca */ /* 0x000fe200000e0000 */
[----:B------:R-:W-:Y:S01]  /*6980*/  BSSY.RECONVERGENT B0, `(.L_x_118) ;  /* 0x000005c000007945 */ /* 0x000fe20003800200 */
[----:B------:R-:W-:Y:S02]  /*6990*/  LOP3.LUT R21, R57, 0xffffe000, RZ, 0xc0, !PT ;  /* 0xffffe00039157812 */ /* 0x000fe400078ec0ff */
[----:B------:R-:W-:Y:S02]  /*69a0*/  LOP3.LUT R40, R58, 0xffffe000, RZ, 0xc0, !PT ;  /* 0xffffe0003a287812 */ /* 0x000fe400078ec0ff */
[----:B------:R-:W-:Y:S02]  /*69b0*/  LOP3.LUT R41, R52, 0xffffe000, RZ, 0xc0, !PT ;  /* 0xffffe00034297812 */ /* 0x000fe400078ec0ff */
[----:B------:R-:W-:Y:S05]  /*69c0*/  ISETP.NE.AND P0, PT, R82, RZ, PT ;  /* 0x000000ff5200720c */ /* 0x000fea0003f05270 */
[----:B------:R-:W2:Y:S02]  /*69d0*/  LDTM.x16 R4, tmem[UR4] ;  /* 0x00000004000479ee */ /* 0x000ea40008240000 */
[C---:B--2---:R-:W-:Y:S01]  /*69e0*/  FMUL R0, R32.reuse, R4 ;  /* 0x0000000420007220 */ /* 0x044fe20000400000 */
[C---:B------:R-:W-:Y:S01]  /*69f0*/  FMUL R2, R32.reuse, R5 ;  /* 0x0000000520027220 */ /* 0x040fe20000400000 */
[C---:B-1----:R-:W-:Y:S01]  /*6a00*/  FMUL R3, R32.reuse, R6 ;  /* 0x0000000620037220 */ /* 0x042fe20000400000 */
[----:B------:R-:W-:Y:S01]  /*6a10*/  FMUL R7, R32, R7 ;  /* 0x0000000720077220 */ /* 0x000fe20000400000 */
[----:B------:R-:W-:Y:S01]  /*6a20*/  FFMA R36, R35, R20, R0 ;  /* 0x0000001423247223 */ /* 0x000fe20000000000 */
[----:B------:R-:W-:Y:S01]  /*6a30*/  LOP3.LUT R20, R59, 0xffffe000, RZ, 0xc0, !PT ;  /* 0xffffe0003b147812 */ /* 0x000fe200078ec0ff */
[C---:B------:R-:W-:Y:S01]  /*6a40*/  FFMA R37, R35.reuse, R21, R2 ;  /* 0x0000001523257223 */ /* 0x040fe20000000002 */
[----:B------:R-:W-:Y:S01]  /*6a50*/  LOP3.LUT R21, R54, 0xffffe000, RZ, 0xc0, !PT ;  /* 0xffffe00036157812 */ /* 0x000fe200078ec0ff */
[----:B------:R-:W-:Y:S01]  /*6a60*/  FFMA R38, R35, R40, R3 ;  /* 0x0000002823267223 */ /* 0x000fe20000000003 */
[----:B------:R-:W-:Y:S01]  /*6a70*/  LOP3.LUT R40, R53, 0xffffe000, RZ, 0xc0, !PT ;  /* 0xffffe00035287812 */ /* 0x000fe200078ec0ff */
[----:B------:R-:W-:Y:S01]  /*6a80*/  FFMA R39, R35, R20, R7 ;  /* 0x0000001423277223 */ /* 0x000fe20000000007 */
[----:B------:R-:W-:Y:S01]  /*6a90*/  LOP3.LUT R20, R55, 0xffffe000, RZ, 0xc0, !PT ;  /* 0xffffe00037147812 */ /* 0x000fe200078ec0ff */
[C---:B------:R-:W-:Y:S01]  /*6aa0*/  FMUL R4, R32.reuse, R8 ;  /* 0x0000000820047220 */ /* 0x040fe20000400000 */
[----:B------:R-:W-:Y:S01]  /*6ab0*/  F2FP.TF32.F32.PACK_B R36, R36 ;  /* 0x00000024ff24723e */ /* 0x000fe200024050ff */
[C---:B------:R-:W-:Y:S01]  /*6ac0*/  FMUL R5, R32.reuse, R9 ;  /* 0x0000000920057220 */ /* 0x040fe20000400000 */
[----:B------:R-:W-:Y:S01]  /*6ad0*/  F2FP.TF32.F32.PACK_B R37, R37 ;  /* 0x00000025ff25723e */ /* 0x000fe200024050ff */
[C---:B------:R-:W-:Y:S01]  /*6ae0*/  FMUL R6, R32.reuse, R10 ;  /* 0x0000000a20067220 */ /* 0x040fe20000400000 */
[----:B------:R-:W-:Y:S01]  /*6af0*/  FMUL R11, R32, R11 ;  /* 0x0000000b200b7220 */ /* 0x000fe20000400000 */
[----:B------:R-:W-:Y:S01]  /*6b00*/  F2FP.TF32.F32.PACK_B R38, R38 ;  /* 0x00000026ff26723e */ /* 0x000fe200024050ff */
[C---:B------:R-:W-:Y:S01]  /*6b10*/  FFMA R4, R35.reuse, R41, R4 ;  /* 0x0000002923047223 */ /* 0x040fe20000000004 */
[----:B------:R-:W-:Y:S01]  /*6b20*/  F2FP.TF32.F32.PACK_B R39, R39 ;  /* 0x00000027ff27723e */ /* 0x000fe200024050ff */
[C---:B------:R-:W-:Y:S01]  /*6b30*/  FFMA R5, R35.reuse, R40, R5 ;  /* 0x0000002823057223 */ /* 0x040fe20000000005 */
[C---:B------:R-:W-:Y:S01]  /*6b40*/  FFMA R6, R35.reuse, R21, R6 ;  /* 0x0000001523067223 */ /* 0x040fe20000000006 */
[----:B------:R-:W-:Y:S01]  /*6b50*/  FFMA R7, R35, R20, R11 ;  /* 0x0000001423077223 */ /* 0x000fe2000000000b */
[----:B------:R-:W-:Y:S01]  /*6b60*/  LOP3.LUT R41, R48, 0xffffe000, RZ, 0xc0, !PT ;  /* 0xffffe00030297812 */ /* 0x000fe200078ec0ff */
[----:B------:R1:W-:Y:S01]  /*6b70*/  STS.128 [R80], R36 ;  /* 0x0000002450007388 */ /* 0x0003e20000000c00 */
[----:B------:R-:W-:Y:S01]  /*6b80*/  LOP3.LUT R40, R49, 0xffffe000, RZ, 0xc0, !PT ;  /* 0xffffe00031287812 */ /* 0x000fe200078ec0ff */
[C---:B------:R-:W-:Y:S01]  /*6b90*/  FMUL R8, R32.reuse, R12 ;  /* 0x0000000c20087220 */ /* 0x040fe20000400000 */
[----:B------:R-:W-:Y:S01]  /*6ba0*/  FMUL R9, R32, R13 ;  /* 0x0000000d20097220 */ /* 0x000fe20000400000 */
[----:B------:R-:W-:Y:S01]  /*6bb0*/  LOP3.LUT R21, R50, 0xffffe000, RZ, 0xc0, !PT ;  /* 0xffffe00032157812 */ /* 0x000fe200078ec0ff */
[C---:B------:R-:W-:Y:S01]  /*6bc0*/  FMUL R10, R32.reuse, R14 ;  /* 0x0000000e200a7220 */ /* 0x040fe20000400000 */
[----:B------:R-:W-:Y:S01]  /*6bd0*/  LOP3.LUT R20, R51, 0xffffe000, RZ, 0xc0, !PT ;  /* 0xffffe00033147812 */ /* 0x000fe200078ec0ff */
[----:B------:R-:W-:Y:S01]  /*6be0*/  FMUL R15, R32, R15 ;  /* 0x0000000f200f7220 */ /* 0x000fe20000400000 */
[----:B------:R-:W-:Y:S01]  /*6bf0*/  F2FP.TF32.F32.PACK_B R4, R4 ;  /* 0x00000004ff04723e */ /* 0x000fe200024050ff */
[C---:B------:R-:W-:Y:S01]  /*6c00*/  FFMA R8, R35.reuse, R41, R8 ;  /* 0x0000002923087223 */ /* 0x040fe20000000008 */
[----:B------:R-:W-:Y:S01]  /*6c10*/  F2FP.TF32.F32.PACK_B R5, R5 ;  /* 0x00000005ff05723e */ /* 0x000fe200024050ff */
[C---:B------:R-:W-:Y:S01]  /*6c20*/  FFMA R9, R35.reuse, R40, R9 ;  /* 0x0000002823097223 */ /* 0x040fe20000000009 */
[----:B------:R-:W-:Y:S01]  /*6c30*/  F2FP.TF32.F32.PACK_B R6, R6 ;  /* 0x00000006ff06723e */ /* 0x000fe200024050ff */
[C---:B------:R-:W-:Y:S01]  /*6c40*/  FFMA R10, R35.reuse, R21, R10 ;  /* 0x00000015230a7223 */ /* 0x040fe2000000000a */
[----:B------:R-:W-:Y:S01]  /*6c50*/  F2FP.TF32.F32.PACK_B R7, R7 ;  /* 0x00000007ff07723e */ /* 0x000fe200024050ff */
[----:B------:R-:W-:Y:S01]  /*6c60*/  FFMA R11, R35, R20, R15 ;  /* 0x00000014230b7223 */ /* 0x000fe2000000000f */
[----:B------:R-:W-:Y:S01]  /*6c70*/  LOP3.LUT R41, R44, 0xffffe000, RZ, 0xc0, !PT ;  /* 0xffffe0002c297812 */ /* 0x000fe200078ec0ff */
[C---:B------:R-:W-:Y:S01]  /*6c80*/  FMUL R12, R32.reuse, R16 ;  /* 0x00000010200c7220 */ /* 0x040fe20000400000 */
[----:B------:R-:W-:Y:S01]  /*6c90*/  LOP3.LUT R40, R45, 0xffffe000, RZ, 0xc0, !PT ;  /* 0xffffe0002d287812 */ /* 0x000fe200078ec0ff */
[----:B------:R1:W-:Y:S01]  /*6ca0*/  STS.128 [R79+0x10], R4 ;  /* 0x000010044f007388 */ /* 0x0003e20000000c00 */
        /* <DEDUP_REMOVED lines=13> */
[----:B------:R-:W-:Y:S02]  /*6d80*/  F2FP.TF32.F32.PACK_B R12, R12 ;  /* 0x0000000cff0c723e */ /* 0x000fe400024050ff */
[----:B------:R-:W-:Y:S01]  /*6d90*/  F2FP.TF32.F32.PACK_B R13, R13 ;  /* 0x0000000dff0d723e */ /* 0x000fe200024050ff */
[----:B------:R1:W-:Y:S01]  /*6da0*/  STS.128 [R78+0x20], R8 ;  /* 0x000020084e007388 */ /* 0x0003e20000000c00 */
[----:B------:R-:W-:Y:S02]  /*6db0*/  F2FP.TF32.F32.PACK_B R14, R14 ;  /* 0x0000000eff0e723e */ /* 0x000fe400024050ff */
[----:B------:R-:W-:Y:S05]  /*6dc0*/  F2FP.TF32.F32.PACK_B R15, R15 ;  /* 0x0000000fff0f723e */ /* 0x000fea00024050ff */
[----:B------:R1:W-:Y:S01]  /*6dd0*/  STS.128 [R86+0x30], R12 ;  /* 0x0000300c56007388 */ /* 0x0003e20000000c00 */
[----:B------:R-:W-:Y:S01]  /*6de0*/  @!PT LDS RZ, [RZ] ;  /* 0x00000000fffff984 */ /* 0x000fe20000000800 */
[----:B------:R-:W-:Y:S01]  /*6df0*/  @!PT LDS RZ, [RZ] ;  /* 0x00000000fffff984 */ /* 0x000fe20000000800 */
[----:B------:R-:W-:Y:S01]  /*6e00*/  @!PT LDS RZ, [RZ] ;  /* 0x00000000fffff984 */ /* 0x000fe20000000800 */
[----:B------:R-:W-:Y:S01]  /*6e10*/  @!PT LDS RZ, [RZ] ;  /* 0x00000000fffff984 */ /* 0x000fe20000000800 */
[----:B------:R2:W-:Y:S07]  /*6e20*/  MEMBAR.ALL.CTA ;  /* 0x0000000000007992 */ /* 0x0005ee0000008000 */
[----:B--2---:R-:W2:Y:S02]  /*6e30*/  FENCE.VIEW.ASYNC.S ;  /* 0x00000000000073c6 */ /* 0x004ea40000000000 */
[----:B--2---:R-:W-:Y:S06]  /*6e40*/  BAR.SYNC.DEFER_BLOCKING 0x1, 0x80 ;  /* 0x0042000000007b1d */ /* 0x004fec0000010000 */
[----:B------:R-:W-:Y:S05]  /*6e50*/  @P0 BRA `(.L_x_119) ;  /* 0x0000000000380947 */ /* 0x000fea0003800000 */
[----:B------:R-:W-:Y:S02]  /*6e60*/  UIADD3 UR4, UPT, UPT, UR48, 0x200, URZ ;  /* 0x0000020030047890 */ /* 0x000fe4000fffe0ff */
[----:B------:R-:W-:Y:S01]  /*6e70*/  UIADD3 UR8, UP0, UPT, UR52, 0x680, URZ ;  /* 0x0000068034087890 */ /* 0x000fe2000ff1e0ff */
[----:B------:R-:W-:Y:S01]  /*6e80*/  UMOV UR43, UR36 ;  /* 0x00000024002b7c82 */ /* 0x000fe20008000000 */
[----:B------:R-:W-:Y:S02]  /*6e90*/  UIADD3 UR5, UPT, UPT, UR41, 0x40, URZ ;  /* 0x0000004029057890 */ /* 0x000fe4000fffe0ff */
[----:B------:R-:W-:Y:S01]  /*6ea0*/  MOV R73, UR4 ;  /* 0x0000000400497c02 */ /* 0x000fe20008000f00 */
[----:B------:R-:W-:Y:S02]  /*6eb0*/  UIADD3.X UR9, UPT, UPT, URZ, UR53, URZ, UP0, !UPT ;  /* 0x00000035ff097290 */ /* 0x000fe400087fe4ff */
[----:B------:R-:W-:Y:S01]  /*6ec0*/  UIADD3 UR4, UPT, UPT, UR48, 0x1200, URZ ;  /* 0x0000120030047890 */ /* 0x000fe2000fffe0ff */
[----:B------:R-:W-:Y:S01]  /*6ed0*/  R2UR UR40, R73 ;  /* 0x00000000492872ca */ /* 0x000fe200000e0000 */
[----:B------:R-:W-:Y:S01]  /*6ee0*/  UMOV UR6, UR42 ;  /* 0x0000002a00067c82 */ /* 0x000fe20008000000 */
[----:B------:R-:W-:Y:S11]  /*6ef0*/  UMOV UR7, UR36 ;  /* 0x0000002400077c82 */ /* 0x000ff60008000000 */
[----:B------:R2:W-:Y:S01]  /*6f00*/  UTMASTG.3D [UR40], [UR8] ;  /* 0x00000028080073b5 */ /* 0x0005e20008010000 */
[----:B------:R2:W-:Y:S01]  /*6f10*/  UTMASTG.3D [UR4], [UR8] ;  /* 0x00000004080073b5 */ /* 0x0005e20008010000 */
[----:B------:R0:W-:Y:S01]  /*6f20*/  UTMACMDFLUSH ;  /* 0x00000000000079b7 */ /* 0x0001e20000000000 */
[----:B--2---:R-:W-:Y:S04]  /*6f30*/  DEPBAR.LE SB0, 0x1 ;  /* 0x000080400000791a */ /* 0x004fe80000000000 */
.L_x_119:
[----:B------:R-:W-:Y:S05]  /*6f40*/  BSYNC.RECONVERGENT B0 ;  /* 0x0000000000007941 */ /* 0x000fea0003800200 */
.L_x_118:
[----:B------:R-:W-:Y:S01]  /*6f50*/  BAR.SYNC.DEFER_BLOCKING 0x1, 0x80 ;  /* 0x0042000000007b1d */ /* 0x000fe20000010000 */
[----:B------:R-:W-:Y:S01]  /*6f60*/  ISETP.NE.AND P1, PT, R87, RZ, PT ;  /* 0x000000ff5700720c */ /* 0x000fe20003f25270 */
[----:B------:R-:W-:Y:S01]  /*6f70*/  UISETP.NE.AND UP0, UPT, UR49, URZ, UPT ;  /* 0x000000ff3100728c */ /* 0x000fe2000bf05270 */
[----:B------:R-:W-:Y:S11]  /*6f80*/  LEA R3, R43, UR48, 0x3 ;  /* 0x000000302b037c11 */ /* 0x000ff6000f8e18ff */
[----:B------:R-:W-:Y:S01]  /*6f90*/  @P1 SHF.L.U32 R2, R77, 0x1f, RZ ;  /* 0x0000001f4d021819 */ /* 0x000fe200000006ff */
[----:B------:R-:W-:Y:S06]  /*6fa0*/  BRA.U !UP0, `(.L_x_120) ;  /* 0x0000000108247547 */ /* 0x000fec000b800000 */
[----:B-1----:R-:W-:Y:S01]  /*6fb0*/  IMAD.U32 R5, RZ, RZ, UR51 ;  /* 0x00000033ff057e24 */ /* 0x002fe2000f8e00ff */
[----:B------:R-:W-:Y:S01]  /*6fc0*/  MOV R0, UR37 ;  /* 0x0000002500007c02 */ /* 0x000fe20008000f00 */
[----:B------:R-:W-:Y:S03]  /*6fd0*/  UIADD3 UR51, UPT, UPT, UR51, 0x1, URZ ;  /* 0x0000000133337890 */ /* 0x000fe6000fffe0ff */
[----:B------:R-:W-:Y:S01]  /*6fe0*/  @P1 LEA R5, R5, UR48, 0x3 ;  /* 0x0000003005051c11 */ /* 0x000fe2000f8e18ff */
[----:B------:R-:W-:Y:S04]  /*6ff0*/  UISETP.NE.AND UP0, UPT, UR51, 0x4, UPT ;  /* 0x000000043300788c */ /* 0x000fe8000bf05270 */
[----:B------:R-:W-:Y:S01]  /*7000*/  @P1 VIADD R5, R5, 0x80 ;  /* 0x0000008005051836 */ /* 0x000fe20000000000 */
[----:B------:R-:W-:Y:S04]  /*7010*/  USEL UR51, UR51, URZ, UP0 ;  /* 0x000000ff33337287 */ /* 0x000fe80008000000 */
[----:B------:R-:W-:Y:S04]  /*7020*/  @P1 PRMT R0, R0, 0x654, R5 ;  /* 0x0000065400001816 */ /* 0x000fe80000000005 */
[----:B------:R2:W-:Y:S04]  /*7030*/  @P1 SYNCS.ARRIVE.TRANS64.RED.A1T0 RZ, [R0+URZ], RZ ;  /* 0x000000ff00ff19a7 */ /* 0x0005e800081004ff */
.L_x_120:
[----:B------:R-:W4:Y:S01]  /*7040*/  @P1 SYNCS.PHASECHK.TRANS64.TRYWAIT P0, [R3+URZ+0x60], R2 ;  /* 0x00006002030015a7 */ /* 0x000f2200080011ff */
[----:B------:R-:W-:Y:S01]  /*7050*/  BSSY B1, `(.L_x_121) ;  /* 0x0000016000017945 */ /* 0x000fe20003800000 */
[----:B----4-:R-:W-:Y:S03]  /*7060*/  @P1 SEL R89, RZ, 0x1, !P0 ;  /* 0x00000001ff591807 */ /* 0x010fe60004000000 */
[----:B------:R-:W-:Y:S05]  /*7070*/  @!P1 BRA `(.L_x_122) ;  /* 0x00000000004c9947 */ /* 0x000fea0003800000 */
[----:B------:R-:W-:Y:S01]  /*7080*/  ISETP.NE.AND P0, PT, R89, RZ, PT ;  /* 0x000000ff5900720c */ /* 0x000fe20003f05270 */
[----:B------:R-:W-:Y:S01]  /*7090*/  BSSY B0, `(.L_x_123) ;  /* 0x000000b000007945 */ /* 0x000fe20003800000 */
[----:B------:R-:W-:Y:S11]  /*70a0*/  ISETP.NE.AND P1, PT, R90, RZ, PT ;  /* 0x000000ff5a00720c */ /* 0x000ff60003f25270 */
[----:B------:R-:W-:Y:S02]  /*70b0*/  @!UPT UIADD3 URZ, UPT, UPT, URZ, URZ, URZ ;  /* 0x000000fffffff290 */ /* 0x000fe4000fffe0ff */
[C---:B-1----:R-:W-:Y:S01]  /*70c0*/  @P1 IMAD R6, R43.reuse, 0x2000, R80 ;  /* 0x000020002b061824 */ /* 0x042fe200078e0250 */
[C---:B------:R-:W-:Y:S01]  /*70d0*/  @P1 LEA R4, R43.reuse, R78, 0xd ;  /* 0x0000004e2b041211 */ /* 0x040fe200078e68ff */
[C---:B------:R-:W-:Y:S02]  /*70e0*/  @P1 IMAD R5, R43.reuse, 0x2000, R79 ;  /* 0x000020002b051824 */ /* 0x040fe400078e024f */
[----:B------:R-:W-:Y:S01]  /*70f0*/  @P1 IMAD R2, R43, 0x2000, R86 ;  /* 0x000020002b021824 */ /* 0x000fe200078e0256 */
[----:B------:R-:W-:Y:S06]  /*7100*/  @P0 BRA `(.L_x_124) ;  /* 0x00000000000c0947 */ /* 0x000fec0003800000 */
[----:B--2---:R-:W-:Y:S04]  /*7110*/  SHF.L.U32 R0, R77, 0x1f, RZ ;  /* 0x0000001f4d007819 */ /* 0x004fe800000006ff */
[----:B------:R-:W1:Y:S02]  /*7120*/  SYNCS.PHASECHK.TRANS64.TRYWAIT P0, [R3+URZ+0x60], R0 ;  /* 0x00006000030075a7 */ /* 0x000e6400080011ff */
[----:B-1----:R-:W-:Y:S05]  /*7130*/  @!P0 BRA `(.L_x_125) ;  /* 0x0000002800dc8947 */ /* 0x002fea0003800000 */
.L_x_124:
[----:B------:R-:W-:Y:S05]  /*7140*/  BSYNC B0 ;  /* 0x0000000000007941 */ /* 0x000fea0003800000 */
.L_x_123:
[----:B------:R-:W-:Y:S02]  /*7150*/  ISETP.NE.AND P0, PT, R90, RZ, PT ;  /* 0x000000ff5a00720c */ /* 0x000fe40003f05270 */
[----:B------:R-:W-:Y:S11]  /*7160*/  IADD3 R43, PT, PT, R43, 0x1, RZ ;  /* 0x000000012b2b7810 */ /* 0x000ff60007ffe0ff */
[----:B------:R4:W1:Y:S04]  /*7170*/  @P0 LDS.128 R56, [R6] ;  /* 0x0000000006380984 */ /* 0x0008680000000c00 */
[----:B------:R4:W1:Y:S04]  /*7180*/  @P0 LDS.128 R52, [R5+0x10] ;  /* 0x0000100005340984 */ /* 0x0008680000000c00 */
[----:B------:R4:W1:Y:S04]  /*7190*/  @P0 LDS.128 R48, [R4+0x20] ;  /* 0x0000200004300984 */ /* 0x0008680000000c00 */
[----:B------:R4:W1:Y:S02]  /*71a0*/  @P0 LDS.128 R44, [R2+0x30] ;  /* 0x00003000022c0984 */ /* 0x0008640000000c00 */
.L_x_122:
[----:B------:R-:W-:Y:S05]  /*71b0*/  BSYNC B1 ;  /* 0x0000000000017941 */ /* 0x000fea0003800000 */
.L_x_121:
[----:B-1----:R-:W-:Y:S05]  /*71c0*/  VIADD R3, R34, 0x10 ;  /* 0x0000001022037836 */ /* 0x002fea0000000000 */
[----:B------:R-:W-:Y:S04]  /*71d0*/  SHF.R.U32.HI R3, RZ, 0x15, R3 ;  /* 0x00000015ff037819 */ /* 0x000fe80000011603 */
[----:B------:R-:W-:Y:S11]  /*71e0*/  LOP3.LUT P0, RZ, R3, 0x3, R72, 0x48, !PT ;  /* 0x0000000303ff7812 */ /* 0x000ff60007804848 */
[----:B------:R-:W-:Y:S02]  /*71f0*/  @!UPT UIADD3 URZ, UPT, UPT, URZ, URZ, URZ ;  /* 0x000000fffffff290 */ /* 0x000fe4000fffe0ff */
[----:B------:R-:W-:Y:S05]  /*7200*/  @!P0 BRA `(.L_x_126) ;  /* 0x0000000000408947 */ /* 0x000fea0003800000 */
[----:B------:R-:W1:Y:S01]  /*7210*/  LDCU.64 UR8, c[0x4][0x70] ;  /* 0x01000e00ff0877ac */ /* 0x000e620008000a00 */
[----:B------:R-:W-:Y:S01]  /*7220*/  MOV R3, 0x0 ;  /* 0x0000000000037802 */ /* 0x000fe20000000f00 */
[----:B------:R-:W-:Y:S02]  /*7230*/  HFMA2 R12, -RZ, RZ, 0, 5.9604644775390625e-08 ;  /* 0x00000001ff0c7431 */ /* 0x000fe400000001ff */
[----:B------:R-:W-:Y:S02]  /*7240*/  IMAD.MOV.U32 R8, RZ, RZ, 0x192 ;  /* 0x00000192ff087424 */ /* 0x000fe400078e00ff */
[----:B------:R-:W-:Y:S01]  /*7250*/  IMAD.MOV.U32 R13, RZ, RZ, RZ ;  /* 0x000000ffff0d7224 */ /* 0x000fe200078e00ff */
[----:B------:R-:W5:Y:S01]  /*7260*/  LDCU.64 UR6, c[0x4][0x78] ;  /* 0x01000f00ff0677ac */ /* 0x000f620008000a00 */
[----:B----4-:R-:W4:Y:S01]  /*7270*/  LDC.64 R2, c[0x4][R3] ;  /* 0x0100000003027b82 */ /* 0x010f220000000a00 */
[----:B------:R-:W2:Y:S01]  /*7280*/  LDCU.64 UR4, c[0x4][0x10] ;  /* 0x01000200ff0477ac */ /* 0x000ea20008000a00 */
[----:B-1----:R-:W-:Y:S01]  /*7290*/  MOV R5, UR9 ;  /* 0x0000000900057c02 */ /* 0x002fe20008000f00 */
[----:B------:R-:W-:Y:S01]  /*72a0*/  IMAD.U32 R4, RZ, RZ, UR8 ;  /* 0x00000008ff047e24 */ /* 0x000fe2000f8e00ff */
[----:B-----5:R-:W-:Y:S01]  /*72b0*/  MOV R7, UR7 ;  /* 0x0000000700077c02 */ /* 0x020fe20008000f00 */
[----:B------:R-:W-:Y:S01]  /*72c0*/  IMAD.U32 R6, RZ, RZ, UR6 ;  /* 0x00000006ff067e24 */ /* 0x000fe2000f8e00ff */
[----:B--2---:R-:W-:Y:S01]  /*72d0*/  MOV R11, UR5 ;  /* 0x00000005000b7c02 */ /* 0x004fe20008000f00 */
[----:B------:R-:W-:Y:S02]  /*72e0*/  IMAD.U32 R10, RZ, RZ, UR4 ;  /* 0x00000004ff0a7e24 */ /* 0x000fe4000f8e00ff */
[----:B------:R-:W-:Y:S07]  /*72f0*/  LEPC R20, `(.L_x_126) ;  /* 0x000000001014794e */ /* 0x000fee0000000000 */
[----:B---34-:R-:W-:Y:S05]  /*7300*/  CALL.ABS.NOINC R2 ;  /* 0x0000000002007343 */ /* 0x018fea0003c00000 */
.L_x_126:
[----:B------:R-:W-:Y:S01]  /*7310*/  LOP3.LUT R20, R56, 0xffffe000, RZ, 0xc0, !PT ;  /* 0xffffe00038147812 */ /* 0x000fe200078ec0ff */
[----:B------:R-:W-:Y:S05]  /*7320*/  WARPSYNC.ALL ;  /* 0x0000000000007948 */ /* 0x000fea0003800000 */
[----:B------:R-:W-:Y:S01]  /*7330*/  R2UR UR4, R34 ;  /* 0x00000000220472ca */ /* 0x000fe200000e0000 */
[----:B------:R-:W-:Y:S01]  /*7340*/  IMAD.U32 R92, RZ, RZ, UR51 ;  /* 0x00000033ff5c7e24 */ /* 0x000fe2000f8e00ff */
[----:B------:R-:W-:Y:S01]  /*7350*/  LOP3.LUT R21, R57, 0xffffe000, RZ, 0xc0, !PT ;  /* 0xffffe00039157812 */ /* 0x000fe200078ec0ff */
[----:B------:R-:W-:Y:S01]  /*7360*/  IMAD.U32 R91, RZ, RZ, UR37 ;  /* 0x00000025ff5b7e24 */ /* 0x000fe2000f8e00ff */
[----:B------:R-:W-:Y:S01]  /*7370*/  LOP3.LUT R40, R59, 0xffffe000, RZ, 0xc0, !PT ;  /* 0xffffe0003b287812 */ /* 0x000fe200078ec0ff */
[----:B------:R-:W-:Y:S01]  /*7380*/  BSSY.RECONVERGENT B0, `(.L_x_127) ;  /* 0x0000060000007945 */ /* 0x000fe20003800200 */
[----:B------:R-:W-:Y:S02]  /*7390*/  LOP3.LUT R41, R52, 0xffffe000, RZ, 0xc0, !PT ;  /* 0xffffe00034297812 */ /* 0x000fe400078ec0ff */
[----:B------:R-:W-:Y:S02]  /*73a0*/  LOP3.LUT R42, R53, 0xffffe000, RZ, 0xc0, !PT ;  /* 0xffffe000352a7812 */ /* 0x000fe400078ec0ff */
[----:B------:R-:W-:Y:S02]  /*73b0*/  ISETP.NE.AND P6, PT, R87, RZ, PT ;  /* 0x000000ff5700720c */ /* 0x000fe40003fc5270 */
[----:B------:R-:W-:Y:S01]  /*73c0*/  ISETP.NE.AND P0, PT, R82, RZ, PT ;  /* 0x000000ff5200720c */ /* 0x000fe20003f05270 */
[----:B----4-:R-:W2:Y:S10]  /*73d0*/  LDTM.x16 R4, tmem[UR4+0x10] ;  /* 0x00001004000479ee */ /* 0x010eb40008240000 */
[----:B------:R-:W-:Y:S02]  /*73e0*/  @P6 LEA R92, R92, UR48, 0x3 ;  /* 0x000000305c5c6c11 */ /* 0x000fe4000f8e18ff */
[----:B------:R-:W-:Y:S03]  /*73f0*/  @P6 SHF.L.U32 R93, R77, 0x1f, RZ ;  /* 0x0000001f4d5d6819 */ /* 0x000fe600000006ff */
[----:B------:R-:W-:Y:S05]  /*7400*/  @P6 VIADD R92, R92, 0x80 ;  /* 0x000000805c5c6836 */ /* 0x000fea0000000000 */
[----:B------:R-:W-:Y:S02]  /*7410*/  @P6 PRMT R91, R91, 0x654, R92 ;  /* 0x000006545b5b6816 */ /* 0x000fe4000000005c */
[----:B------:R-:W-:Y:S01]  /*7420*/  LEA R92, R43, UR48, 0x3 ;  /* 0x000000302b5c7c11 */ /* 0x000fe2000f8e18ff */
[C---:B--2---:R-:W-:Y:S01]  /*7430*/  FMUL R0, R32.reuse, R4 ;  /* 0x0000000420007220 */ /* 0x044fe20000400000 */
[C---:B------:R-:W-:Y:S01]  /*7440*/  FMUL R2, R32.reuse, R5 ;  /* 0x0000000520027220 */ /* 0x040fe20000400000 */
[C---:B------:R-:W-:Y:S01]  /*7450*/  FMUL R3, R32.reuse, R6 ;  /* 0x0000000620037220 */ /* 0x040fe20000400000 */
[----:B------:R-:W-:Y:S01]  /*7460*/  FMUL R7, R32, R7 ;  /* 0x0000000720077220 */ /* 0x000fe20000400000 */
[C---:B------:R-:W-:Y:S01]  /*7470*/  FFMA R36, R35.reuse, R20, R0 ;  /* 0x0000001423247223 */ /* 0x040fe20000000000 */
[----:B------:R-:W-:Y:S01]  /*7480*/  LOP3.LUT R20, R58, 0xffffe000, RZ, 0xc0, !PT ;  /* 0xffffe0003a147812 */ /* 0x000fe200078ec0ff */
[C---:B------:R-:W-:Y:S01]  /*7490*/  FFMA R37, R35.reuse, R21, R2 ;  /* 0x0000001523257223 */ /* 0x040fe20000000002 */
[----:B------:R-:W-:Y:S01]  /*74a0*/  LOP3.LUT R21, R48, 0xffffe000, RZ, 0xc0, !PT ;  /* 0xffffe00030157812 */ /* 0x000fe200078ec0ff */
[----:B------:R-:W-:Y:S01]  /*74b0*/  FMUL R4, R32, R8 ;  /* 0x0000000820047220 */ /* 0x000fe20000400000 */
[----:B------:R-:W-:Y:S01]  /*74c0*/  F2FP.TF32.F32.PACK_B R36, R36 ;  /* 0x00000024ff24723e */ /* 0x000fe200024050ff */
[C---:B------:R-:W-:Y:S01]  /*74d0*/  FFMA R38, R35.reuse, R20, R3 ;  /* 0x0000001423267223 */ /* 0x040fe20000000003 */
[----:B------:R-:W-:Y:S01]  /*74e0*/  LOP3.LUT R20, R54, 0xffffe000, RZ, 0xc0, !PT ;  /* 0xffffe00036147812 */ /* 0x000fe200078ec0ff */
[----:B------:R-:W-:Y:S01]  /*74f0*/  FFMA R39, R35, R40, R7 ;  /* 0x0000002823277223 */ /* 0x000fe20000000007 */
[----:B------:R-:W-:Y:S01]  /*7500*/  LOP3.LUT R40, R55, 0xffffe000, RZ, 0xc0, !PT ;  /* 0xffffe00037287812 */ /* 0x000fe200078ec0ff */
[C---:B------:R-:W-:Y:S01]  /*7510*/  FMUL R5, R32.reuse, R9 ;  /* 0x0000000920057220 */ /* 0x040fe20000400000 */
[C---:B------:R-:W-:Y:S01]  /*7520*/  FMUL R6, R32.reuse, R10 ;  /* 0x0000000a20067220 */ /* 0x040fe20000400000 */
[C---:B------:R-:W-:Y:S01]  /*7530*/  FMUL R11, R32.reuse, R11 ;  /* 0x0000000b200b7220 */ /* 0x040fe20000400000 */
[----:B------:R-:W-:Y:S01]  /*7540*/  F2FP.TF32.F32.PACK_B R37, R37 ;  /* 0x00000025ff25723e */ /* 0x000fe200024050ff */
[C---:B------:R-:W-:Y:S01]  /*7550*/  FFMA R4, R35.reuse, R41, R4 ;  /* 0x0000002923047223 */ /* 0x040fe20000000004 */
[----:B------:R-:W-:Y:S01]  /*7560*/  F2FP.TF32.F32.PACK_B R38, R38 ;  /* 0x00000026ff26723e */ /* 0x000fe200024050ff */
[C---:B------:R-:W-:Y:S01]  /*7570*/  FFMA R5, R35.reuse, R42, R5 ;  /* 0x0000002a23057223 */ /* 0x040fe20000000005 */
[----:B------:R-:W-:Y:S01]  /*7580*/  F2FP.TF32.F32.PACK_B R39, R39 ;  /* 0x00000027ff27723e */ /* 0x000fe200024050ff */
[C---:B------:R-:W-:Y:S01]  /*7590*/  FFMA R6, R35.reuse, R20, R6 ;  /* 0x0000001423067223 */ /* 0x040fe20000000006 */
[----:B------:R-:W-:Y:S01]  /*75a0*/  FFMA R7, R35, R40, R11 ;  /* 0x0000002823077223 */ /* 0x000fe2000000000b */
        /* <DEDUP_REMOVED lines=47> */
[----:B------:R-:W-:Y:S02]  /*78a0*/  UIADD3 UR12, UP0, UPT, UR52, 0x680, URZ ;  /* 0x00000680340c7890 */ /* 0x000fe4000ff1e0ff */
[----:B------:R-:W-:Y:S02]  /*78b0*/  UIADD3 UR9, UPT, UPT, UR41, 0x10, URZ ;  /* 0x0000001029097890 */ /* 0x000fe4000fffe0ff */
[----:B------:R-:W-:Y:S02]  /*78c0*/  UIADD3 UR8, UPT, UPT, UR48, 0x2200, URZ ;  /* 0x0000220030087890 */ /* 0x000fe4000fffe0ff */
[----:B------:R-:W-:Y:S01]  /*78d0*/  UIADD3.X UR13, UPT, UPT, URZ, UR53, URZ, UP0, !UPT ;  /* 0x00000035ff0d7290 */ /* 0x000fe200087fe4ff */
[----:B------:R-:W-:Y:S01]  /*78e0*/  UMOV UR10, UR42 ;  /* 0x0000002a000a7c82 */ /* 0x000fe20008000000 */
[----:B------:R-:W-:Y:S01]  /*78f0*/  UMOV UR11, UR36 ;  /* 0x00000024000b7c82 */ /* 0x000fe20008000000 */
[----:B------:R-:W-:Y:S02]  /*7900*/  UIADD3 UR5, UPT, UPT, UR41, 0x50, URZ ;  /* 0x0000005029057890 */ /* 0x000fe4000fffe0ff */
[----:B------:R-:W-:Y:S01]  /*7910*/  UIADD3 UR4, UPT, UPT, UR48, 0x3200, URZ ;  /* 0x0000320030047890 */ /* 0x000fe2000fffe0ff */
[----:B------:R-:W-:Y:S03]  /*7920*/  UMOV UR6, UR42 ;  /* 0x0000002a00067c82 */ /* 0x000fe60008000000 */
[----:B------:R2:W-:Y:S01]  /*7930*/  UTMASTG.3D [UR8], [UR12] ;  /* 0x000000080c0073b5 */ /* 0x0005e20008010000 */
[----:B------:R-:W-:Y:S04]  /*7940*/  UMOV UR7, UR36 ;  /* 0x0000002400077c82 */ /* 0x000fe80008000000 */
[----:B------:R2:W-:Y:S01]  /*7950*/  UTMASTG.3D [UR4], [UR12] ;  /* 0x000000040c0073b5 */ /* 0x0005e20008010000 */
[----:B------:R0:W-:Y:S01]  /*7960*/  UTMACMDFLUSH ;  /* 0x00000000000079b7 */ /* 0x0001e20000000000 */
[----:B--2---:R-:W-:Y:S04]  /*7970*/  DEPBAR.LE SB0, 0x1 ;  /* 0x000080400000791a */ /* 0x004fe80000000000 */
.L_x_128:
[----:B------:R-:W-:Y:S05]  /*7980*/  BSYNC.RECONVERGENT B0 ;  /* 0x0000000000007941 */ /* 0x000fea0003800200 */
.L_x_127:
[----:B------:R-:W-:Y:S01]  /*7990*/  BAR.SYNC.DEFER_BLOCKING 0x1, 0x80 ;  /* 0x0042000000007b1d */ /* 0x000fe20000010000 */
[----:B------:R-:W-:Y:S04]  /*79a0*/  UIADD3 UR40, UPT, UPT, UR51, 0x1, URZ ;  /* 0x0000000133287890 */ /* 0x000fe8000fffe0ff */
[----:B------:R-:W-:Y:S04]  /*79b0*/  UISETP.NE.AND UP0, UPT, UR40, 0x4, UPT ;  /* 0x000000042800788c */ /* 0x000fe8000bf05270 */
[----:B------:R-:W-:Y:S01]  /*79c0*/  USEL UR40, UR40, URZ, UP0 ;  /* 0x000000ff28287287 */ /* 0x000fe20008000000 */
[----:B------:R2:W-:Y:S01]  /*79d0*/  @P6 SYNCS.ARRIVE.TRANS64.RED.A1T0 RZ, [R91+URZ], RZ ;  /* 0x000000ff5bff69a7 */ /* 0x0005e200081004ff */
[----:B------:R-:W-:Y:S01]  /*79e0*/  BSSY B1, `(.L_x_129) ;  /* 0x0000017000017945 */ /* 0x000fe20003800000 */
[----:B------:R-:W4:Y:S02]  /*79f0*/  @P6 SYNCS.PHASECHK.TRANS64.TRYWAIT P0, [R92+URZ+0x60], R93 ;  /* 0x0000605d5c0065a7 */ /* 0x000f2400080011ff */
[----:B----4-:R-:W-:Y:S01]  /*7a00*/  @P6 SEL R89, RZ, 0x1, !P0 ;  /* 0x00000001ff596807 */ /* 0x010fe20004000000 */
[----:B--2---:R-:W-:Y:S06]  /*7a10*/  @!P6 BRA `(.L_x_130) ;  /* 0x00000000004ce947 */ /* 0x004fec0003800000 */
        /* <DEDUP_REMOVED lines=9> */
[----:B------:R-:W-:Y:S04]  /*7ab0*/  SHF.L.U32 R5, R77, 0x1f, RZ ;  /* 0x0000001f4d057819 */ /* 0x000fe800000006ff */
[----:B------:R-:W1:Y:S02]  /*7ac0*/  SYNCS.PHASECHK.TRANS64.TRYWAIT P0, [R92+URZ+0x60], R5 ;  /* 0x000060055c0075a7 */ /* 0x000e6400080011ff */
[----:B-1----:R-:W-:Y:S05]  /*7ad0*/  @!P0 BRA `(.L_x_133) ;  /* 0x0000002000888947 */ /* 0x002fea0003800000 */
.L_x_132:
[----:B------:R-:W-:Y:S05]  /*7ae0*/  BSYNC B0 ;  /* 0x0000000000007941 */ /* 0x000fea0003800000 */
.L_x_131:
[----:B------:R-:W-:Y:S02]  /*7af0*/  ISETP.NE.AND P0, PT, R90, RZ, PT ;  /* 0x000000ff5a00720c */ /* 0x000fe40003f05270 */
[----:B------:R-:W-:Y:S11]  /*7b00*/  IADD3 R43, PT, PT, R43, 0x1, RZ ;  /* 0x000000012b2b7810 */ /* 0x000ff60007ffe0ff */
[----:B------:R2:W4:Y:S04]  /*7b10*/  @P0 LDS.128 R56, [R4] ;  /* 0x0000000004380984 */ /* 0x0005280000000c00 */
[----:B------:R2:W1:Y:S04]  /*7b20*/  @P0 LDS.128 R52, [R3+0x10] ;  /* 0x0000100003340984 */ /* 0x0004680000000c00 */
[----:B------:R2:W1:Y:S04]  /*7b30*/  @P0 LDS.128 R48, [R2+0x20] ;  /* 0x0000200002300984 */ /* 0x0004680000000c00 */
[----:B------:R2:W1:Y:S02]  /*7b40*/  @P0 LDS.128 R44, [R0+0x30] ;  /* 0x00003000002c0984 */ /* 0x0004640000000c00 */
.L_x_130:
[----:B------:R-:W-:Y:S05]  /*7b50*/  BSYNC B1 ;  /* 0x0000000000017941 */ /* 0x000fea0003800000 */
.L_x_129:
[----:B--2---:R-:W-:Y:S05]  /*7b60*/  VIADD R3, R34, 0x20 ;  /* 0x0000002022037836 */ /* 0x004fea0000000000 */
[----:B------:R-:W-:Y:S04]  /*7b70*/  SHF.R.U32.HI R3, RZ, 0x15, R3 ;  /* 0x00000015ff037819 */ /* 0x000fe80000011603 */
[----:B------:R-:W-:Y:S11]  /*7b80*/  LOP3.LUT P0, RZ, R3, 0x3, R72, 0x48, !PT ;  /* 0x0000000303ff7812 */ /* 0x000ff60007804848 */
[----:B------:R-:W-:Y:S02]  /*7b90*/  @!UPT UIADD3 URZ, UPT, UPT, URZ, URZ, URZ ;  /* 0x000000fffffff290 */ /* 0x000fe4000fffe0ff */
[----:B------:R-:W-:Y:S05]  /*7ba0*/  @!P0 BRA `(.L_x_134) ;  /* 0x0000000000408947 */ /* 0x000fea0003800000 */
[----:B------:R-:W2:Y:S01]  /*7bb0*/  LDCU.64 UR8, c[0x4][0x70] ;  /* 0x01000e00ff0877ac */ /* 0x000ea20008000a00 */
[----:B------:R-:W-:Y:S01]  /*7bc0*/  MOV R3, 0x0 ;  /* 0x0000000000037802 */ /* 0x000fe20000000f00 */
[----:B-1----:R-:W-:Y:S02]  /*7bd0*/  HFMA2 R12, -RZ, RZ, 0, 5.9604644775390625e-08 ;  /* 0x00000001ff0c7431 */ /* 0x002fe400000001ff */
[----:B------:R-:W-:Y:S02]  /*7be0*/  IMAD.MOV.U32 R8, RZ, RZ, 0x192 ;  /* 0x00000192ff087424 */ /* 0x000fe400078e00ff */
[----:B------:R-:W-:Y:S01]  /*7bf0*/  IMAD.MOV.U32 R13, RZ, RZ, RZ ;  /* 0x000000ffff0d7224 */ /* 0x000fe200078e00ff */
[----:B------:R-:W1:Y:S01]  /*7c00*/  LDCU.64 UR6, c[0x4][0x78] ;  /* 0x01000f00ff0677ac */ /* 0x000e620008000a00 */
[----:B------:R-:W3:Y:S01]  /*7c10*/  LDC.64 R2, c[0x4][R3] ;  /* 0x0100000003027b82 */ /* 0x000ee20000000a00 */
[----:B------:R-:W5:Y:S01]  /*7c20*/  LDCU.64 UR4, c[0x4][0x10] ;  /* 0x01000200ff0477ac */ /* 0x000f620008000a00 */
[----:B--2---:R-:W-:Y:S01]  /*7c30*/  MOV R5, UR9 ;  /* 0x0000000900057c02 */ /* 0x004fe20008000f00 */
[----:B------:R-:W-:Y:S01]  /*7c40*/  IMAD.U32 R4, RZ, RZ, UR8 ;  /* 0x00000008ff047e24 */ /* 0x000fe2000f8e00ff */
[----:B-1----:R-:W-:Y:S01]  /*7c50*/  MOV R7, UR7 ;  /* 0x0000000700077c02 */ /* 0x002fe20008000f00 */
[----:B------:R-:W-:Y:S01]  /*7c60*/  IMAD.U32 R6, RZ, RZ, UR6 ;  /* 0x00000006ff067e24 */ /* 0x000fe2000f8e00ff */
[----:B-----5:R-:W-:Y:S01]  /*7c70*/  MOV R11, UR5 ;  /* 0x00000005000b7c02 */ /* 0x020fe20008000f00 */
[----:B------:R-:W-:Y:S02]  /*7c80*/  IMAD.U32 R10, RZ, RZ, UR4 ;  /* 0x00000004ff0a7e24 */ /* 0x000fe4000f8e00ff */
[----:B------:R-:W-:Y:S07]  /*7c90*/  LEPC R20, `(.L_x_134) ;  /* 0x000000001014794e */ /* 0x000fee0000000000 */
[----:B---34-:R-:W-:Y:S05]  /*7ca0*/  CALL.ABS.NOINC R2 ;  /* 0x0000000002007343 */ /* 0x018fea0003c00000 */
.L_x_134:
[----:B----4-:R-:W-:Y:S01]  /*7cb0*/  LOP3.LUT R20, R56, 0xffffe000, RZ, 0xc0, !PT ;  /* 0xffffe00038147812 */ /* 0x010fe200078ec0ff */
[----:B------:R-:W-:Y:S05]  /*7cc0*/  WARPSYNC.ALL ;  /* 0x0000000000007948 */ /* 0x000fea0003800000 */
[----:B------:R-:W-:Y:S01]  /*7cd0*/  R2UR UR4, R34 ;  /* 0x00000000220472ca */ /* 0x000fe200000e0000 */
[----:B-1----:R-:W-:Y:S01]  /*7ce0*/  IMAD.U32 R92, RZ, RZ, UR40 ;  /* 0x00000028ff5c7e24 */ /* 0x002fe2000f8e00ff */
        /* <DEDUP_REMOVED lines=8> */
[----:B------:R-:W1:Y:S10]  /*7d70*/  LDTM.x16 R4, tmem[UR4+0x20] ;  /* 0x00002004000479ee */ /* 0x000e740008240000 */
[----:B------:R-:W-:Y:S02]  /*7d80*/  @P6 LEA R92, R92, UR48, 0x3 ;  /* 0x000000305c5c6c11 */ /* 0x000fe4000f8e18ff */
[----:B------:R-:W-:Y:S03]  /*7d90*/  @P6 SHF.L.U32 R93, R77, 0x1f, RZ ;  /* 0x0000001f4d5d6819 */ /* 0x000fe600000006ff */
[----:B------:R-:W-:Y:S05]  /*7da0*/  @P6 VIADD R92, R92, 0x80 ;  /* 0x000000805c5c6836 */ /* 0x000fea0000000000 */
[----:B------:R-:W-:Y:S02]  /*7db0*/  @P6 PRMT R91, R91, 0x654, R92 ;  /* 0x000006545b5b6816 */ /* 0x000fe4000000005c */
[----:B------:R-:W-:Y:S01]  /*7dc0*/  LEA R92, R43, UR48, 0x3 ;  /* 0x000000302b5c7c11 */ /* 0x000fe2000f8e18ff */
[C---:B-1----:R-:W-:Y:S01]  /*7dd0*/  FMUL R0, R32.reuse, R4 ;  /* 0x0000000420007220 */ /* 0x042fe20000400000 */
        /* <DEDUP_REMOVED lines=84> */
.L_x_136:
[----:B------:R-:W-:Y:S05]  /*8320*/  BSYNC.RECONVERGENT B0 ;  /* 0x0000000000007941 */ /* 0x000fea0003800200 */
.L_x_135:
        /* <DEDUP_REMOVED lines=13> */
[C---:B------:R-:W-:Y:S01]  /*8400*/  @P1 IMAD R3, R43.reuse, 0x2000, R80 ;  /* 0x000020002b031824 */ /* 0x040fe200078e0250 */
[C---:B------:R-:W-:Y:S01]  /*8410*/  @P1 LEA R0, R43.reuse, R78, 0xd ;  /* 0x0000004e2b001211 */ /* 0x040fe200078e68ff */
[C---:B------:R-:W-:Y:S02]  /*8420*/  @P1 IMAD R2, R43.reuse, 0x2000, R79 ;  /* 0x000020002b021824 */ /* 0x040fe400078e024f */
[----:B------:R-:W-:Y:S01]  /*8430*/  @P1 IMAD R43, R43, 0x2000, R86 ;  /* 0x000020002b2b1824 */ /* 0x000fe200078e0256 */
[----:B------:R-:W-:Y:S06]  /*8440*/  @P0 BRA `(.L_x_140) ;  /* 0x00000000000c0947 */ /* 0x000fec0003800000 */
[----:B-1----:R-:W-:Y:S04]  /*8450*/  SHF.L.U32 R5, R77, 0x1f, RZ ;  /* 0x0000001f4d057819 */ /* 0x002fe800000006ff */
[----:B------:R-:W1:Y:S02]  /*8460*/  SYNCS.PHASECHK.TRANS64.TRYWAIT P0, [R92+URZ+0x60], R5 ;  /* 0x000060055c0075a7 */ /* 0x000e6400080011ff */
[----:B-1----:R-:W-:Y:S05]  /*8470*/  @!P0 BRA `(.L_x_141) ;  /* 0x0000001800348947 */ /* 0x002fea0003800000 */
.L_x_140:
[----:B------:R-:W-:Y:S05]  /*8480*/  BSYNC B0 ;  /* 0x0000000000007941 */ /* 0x000fea0003800000 */
.L_x_139:
[----:B------:R-:W-:Y:S11]  /*8490*/  ISETP.NE.AND P0, PT, R90, RZ, PT ;  /* 0x000000ff5a00720c */ /* 0x000ff60003f05270 */
[----:B------:R-:W-:Y:S02]  /*84a0*/  @!UPT UIADD3 URZ, UPT, UPT, URZ, URZ, URZ ;  /* 0x000000fffffff290 */ /* 0x000fe4000fffe0ff */
[----:B------:R2:W4:Y:S04]  /*84b0*/  @P0 LDS.128 R56, [R3] ;  /* 0x0000000003380984 */ /* 0x0005280000000c00 */
[----:B------:R2:W1:Y:S04]  /*84c0*/  @P0 LDS.128 R52, [R2+0x10] ;  /* 0x0000100002340984 */ /* 0x0004680000000c00 */
[----:B------:R2:W1:Y:S04]  /*84d0*/  @P0 LDS.128 R48, [R0+0x20] ;  /* 0x0000200000300984 */ /* 0x0004680000000c00 */
[----:B------:R2:W1:Y:S02]  /*84e0*/  @P0 LDS.128 R44, [R43+0x30] ;  /* 0x000030002b2c0984 */ /* 0x0004640000000c00 */
.L_x_138:
[----:B------:R-:W-:Y:S05]  /*84f0*/  BSYNC B1 ;  /* 0x0000000000017941 */ /* 0x000fea0003800000 */
.L_x_137:
        /* <DEDUP_REMOVED lines=21> */
.L_x_142:
[----:B------:R-:W-:Y:S01]  /*8650*/  ISETP.NE.AND P0, PT, R82, RZ, PT ;  /* 0x000000ff5200720c */ /* 0x000fe20003f05270 */
[----:B------:R-:W-:Y:S05]  /*8660*/  WARPSYNC.ALL ;  /* 0x0000000000007948 */ /* 0x000fea0003800000 */
[----:B------:R-:W-:Y:S01]  /*8670*/  R2UR UR4, R34 ;  /* 0x00000000220472ca */ /* 0x000fe200000e0000 */
[----:B------:R-:W-:Y:S01]  /*8680*/  VIADD R88, R88, 0xf0 ;  /* 0x000000f058587836 */ /* 0x000fe20000000000 */
[----:B----4-:R-:W-:Y:S01]  /*8690*/  LOP3.LUT R0, R56, 0xffffe000, RZ, 0xc0, !PT ;  /* 0xffffe00038007812 */ /* 0x010fe200078ec0ff */
[----:B------:R-:W-:Y:S01]  /*86a0*/  BSSY.RECONVERGENT B0, `(.L_x_143) ;  /* 0x000005e000007945 */ /* 0x000fe20003800200 */
[----:B------:R-:W-:Y:S02]  /*86b0*/  LOP3.LUT R2, R57, 0xffffe000, RZ, 0xc0, !PT ;  /* 0xffffe00039027812 */ /* 0x000fe400078ec0ff */
[----:B------:R-:W-:Y:S02]  /*86c0*/  LOP3.LUT R3, R58, 0xffffe000, RZ, 0xc0, !PT ;  /* 0xffffe0003a037812 */ /* 0x000fe400078ec0ff */
[----:B------:R-:W-:Y:S02]  /*86d0*/  LOP3.LUT R20, R59, 0xffffe000, RZ, 0xc0, !PT ;  /* 0xffffe0003b147812 */ /* 0x000fe400078ec0ff */
[----:B-1----:R-:W-:Y:S02]  /*86e0*/  LOP3.LUT R21, R52, 0xffffe000, RZ, 0xc0, !PT ;  /* 0xffffe00034157812 */ /* 0x002fe400078ec0ff */
[----:B------:R-:W-:Y:S01]  /*86f0*/  LOP3.LUT R36, R53, 0xffffe000, RZ, 0xc0, !PT ;  /* 0xffffe00035247812 */ /* 0x000fe200078ec0ff */
[----:B------:R-:W1:Y:S01]  /*8700*/  LDTM.x16 R4, tmem[UR4+0x30] ;  /* 0x00003004000479ee */ /* 0x000e620008240000 */
[----:B------:R-:W-:Y:S01]  /*8710*/  LOP3.LUT R37, R54, 0xffffe000, RZ, 0xc0, !PT ;  /* 0xffffe00036257812 */ /* 0x000fe200078ec0ff */
[----:B------:R-:W-:Y:S01]  /*8720*/  NOP ;  /* 0x0000000000007918 */ /* 0x000fe20000000000 */
[----:B------:R-:W-:Y:S02]  /*8730*/  LOP3.LUT R38, R55, 0xffffe000, RZ, 0xc0, !PT ;  /* 0xffffe00037267812 */ /* 0x000fe400078ec0ff */
[----:B------:R-:W-:Y:S02]  /*8740*/  LOP3.LUT R88, R88, 0xfefffff8, RZ, 0xc0, !PT ;  /* 0xfefffff858587812 */ /* 0x000fe400078ec0ff */
[----:B------:R-:W-:Y:S02]  /*8750*/  LOP3.LUT R39, R48, 0xffffe000, RZ, 0xc0, !PT ;  /* 0xffffe00030277812 */ /* 0x000fe400078ec0ff */
[----:B------:R-:W-:Y:S01]  /*8760*/  LOP3.LUT R40, R49, 0xffffe000, RZ, 0xc0, !PT ;  /* 0xffffe00031287812 */ /* 0x000fe200078ec0ff */
[----:B-1----:R1:W-:Y:S01]  /*8770*/  SYNCS.ARRIVE.TRANS64.RED.A1T0 RZ, [R88+URZ], RZ ;  /* 0x000000ff58ff79a7 */ /* 0x0023e200081004ff */
[----:B------:R-:W-:Y:S02]  /*8780*/  LOP3.LUT R41, R50, 0xffffe000, RZ, 0xc0, !PT ;  /* 0xffffe00032297812 */ /* 0x000fe400078ec0ff */
[----:B------:R-:W-:Y:S02]  /*8790*/  LOP3.LUT R42, R51, 0xffffe000, RZ, 0xc0, !PT ;  /* 0xffffe000332a7812 */ /* 0x000fe400078ec0ff */
[----:B------:R-:W-:Y:S02]  /*87a0*/  LOP3.LUT R43, R44, 0xffffe000, RZ, 0xc0, !PT ;  /* 0xffffe0002c2b7812 */ /* 0x000fe400078ec0ff */
[----:B------:R-:W-:Y:S02]  /*87b0*/  LOP3.LUT R44, R45, 0xffffe000, RZ, 0xc0, !PT ;  /* 0xffffe0002d2c7812 */ /* 0x000fe400078ec0ff */
[----:B------:R-:W-:Y:S02]  /*87c0*/  LOP3.LUT R45, R46, 0xffffe000, RZ, 0xc0, !PT ;  /* 0xffffe0002e2d7812 */ /* 0x000fe400078ec0ff */
[----:B------:R-:W-:Y:S01]  /*87d0*/  LOP3.LUT R46, R47, 0xffffe000, RZ, 0xc0, !PT ;  /* 0xffffe0002f2e7812 */ /* 0x000fe200078ec0ff */
[C---:B------:R-:W-:Y:S01]  /*87e0*/  FMUL R4, R32.reuse, R4 ;  /* 0x0000000420047220 */ /* 0x040fe20000400000 */
[C---:B------:R-:W-:Y:S01]  /*87f0*/  FMUL R5, R32.reuse, R5 ;  /* 0x0000000520057220 */ /* 0x040fe20000400000 */
[C---:B------:R-:W-:Y:S01]  /*8800*/  FMUL R6, R32.reuse, R6 ;  /* 0x0000000620067220 */ /* 0x040fe20000400000 */
[C---:B------:R-:W-:Y:S01]  /*8810*/  FMUL R7, R32.reuse, R7 ;  /* 0x0000000720077220 */ /* 0x040fe20000400000 */
[C---:B------:R-:W-:Y:S01]  /*8820*/  FFMA R4, R35.reuse, R0, R4 ;  /* 0x0000000023047223 */ /* 0x040fe20000000004 */
[C---:B------:R-:W-:Y:S01]  /*8830*/  FFMA R5, R35.reuse, R2, R5 ;  /* 0x0000000223057223 */ /* 0x040fe20000000005 */
[C---:B------:R-:W-:Y:S01]  /*8840*/  FFMA R6, R35.reuse, R3, R6 ;  /* 0x0000000323067223 */ /* 0x040fe20000000006 */
[C---:B------:R-:W-:Y:S01]  /*8850*/  FFMA R7, R35.reuse, R20, R7 ;  /* 0x0000001423077223 */ /* 0x040fe20000000007 */
[C---:B------:R-:W-:Y:S01]  /*8860*/  FMUL R8, R32.reuse, R8 ;  /* 0x0000000820087220 */ /* 0x040fe20000400000 */
        /* <DEDUP_REMOVED lines=9> */
[----:B------:R-:W-:Y:S01]  /*8900*/  F2FP.TF32.F32.PACK_B R7, R7 ;  /* 0x00000007ff07723e */ /* 0x000fe200024050ff */
[C---:B------:R-:W-:Y:S01]  /*8910*/  FFMA R11, R35.reuse, R38, R11 ;  /* 0x00000026230b7223 */ /* 0x040fe2000000000b */
[C---:B------:R-:W-:Y:S01]  /*8920*/  FMUL R12, R32.reuse, R12 ;  /* 0x0000000c200c7220 */ /* 0x040fe20000400000 */
[----:B------:R-:W-:Y:S01]  /*8930*/  F2FP.TF32.F32.PACK_B R8, R8 ;  /* 0x00000008ff08723e */ /* 0x000fe200024050ff */
[C---:B------:R-:W-:Y:S01]  /*8940*/  FMUL R13, R32.reuse, R13 ;  /* 0x0000000d200d7220 */ /* 0x040fe20000400000 */
[----:B------:R1:W-:Y:S01]  /*8950*/  STS.128 [R80+0x6000], R4 ;  /* 0x0060000450007388 */ /* 0x0003e20000000c00 */
        /* <DEDUP_REMOVED lines=8> */
[C---:B------:R-:W-:Y:S01]  /*89e0*/  FFMA R15, R35.reuse, R42, R15 ;  /* 0x0000002a230f7223 */ /* 0x040fe2000000000f */
[C---:B------:R-:W-:Y:S01]  /*89f0*/  FMUL R16, R32.reuse, R16 ;  /* 0x0000001020107220 */ /* 0x040fe20000400000 */
[----:B------:R-:W-:Y:S01]  /*8a00*/  F2FP.TF32.F32.PACK_B R12, R12 ;  /* 0x0000000cff0c723e */ /* 0x000fe200024050ff */
[----:B------:R1:W-:Y:S01]  /*8a10*/  STS.128 [R79+0x6010], R8 ;  /* 0x006010084f007388 */ /* 0x0003e20000000c00 */
[C---:B------:R-:W-:Y:S01]  /*8a20*/  FMUL R17, R32.reuse, R17 ;  /* 0x0000001120117220 */ /* 0x040fe20000400000 */
[C---:B------:R-:W-:Y:S01]  /*8a30*/  FMUL R18, R32.reuse, R18 ;  /* 0x0000001220127220 */ /* 0x040fe20000400000 */
[----:B------:R-:W-:Y:S01]  /*8a40*/  FMUL R19, R32, R19 ;  /* 0x0000001320137220 */ /* 0x000fe20000400000 */
[----:B------:R-:W-:Y:S01]  /*8a50*/  F2FP.TF32.F32.PACK_B R13, R13 ;  /* 0x0000000dff0d723e */ /* 0x000fe200024050ff */
[C---:B------:R-:W-:Y:S01]  /*8a60*/  FFMA R16, R35.reuse, R43, R16 ;  /* 0x0000002b23107223 */ /* 0x040fe20000000010 */
[----:B------:R-:W-:Y:S01]  /*8a70*/  F2FP.TF32.F32.PACK_B R14, R14 ;  /* 0x0000000eff0e723e */ /* 0x000fe200024050ff */
[C---:B------:R-:W-:Y:S01]  /*8a80*/  FFMA R17, R35.reuse, R44, R17 ;  /* 0x0000002c23117223 */ /* 0x040fe20000000011 */
[----:B------:R-:W-:Y:S01]  /*8a90*/  F2FP.TF32.F32.PACK_B R15, R15 ;  /* 0x0000000fff0f723e */ /* 0x000fe200024050ff */
[C---:B------:R-:W-:Y:S01]  /*8aa0*/  FFMA R18, R35.reuse, R45, R18 ;  /* 0x0000002d23127223 */ /* 0x040fe20000000012 */
[----:B------:R-:W-:Y:S01]  /*8ab0*/  FFMA R19, R35, R46, R19 ;  /* 0x0000002e23137223 */ /* 0x000fe20000000013 */
[----:B------:R-:W-:Y:S02]  /*8ac0*/  F2FP.TF32.F32.PACK_B R16, R16 ;  /* 0x00000010ff10723e */ /* 0x000fe400024050ff */
[----:B------:R1:W-:Y:S01]  /*8ad0*/  STS.128 [R78+0x6020], R12 ;  /* 0x0060200c4e007388 */ /* 0x0003e20000000c00 */
[----:B------:R-:W-:Y:S02]  /*8ae0*/  F2FP.TF32.F32.PACK_B R17, R17 ;  /* 0x00000011ff11723e */ /* 0x000fe400024050ff */
        /* <DEDUP_REMOVED lines=25> */
.L_x_144:
[----:B------:R-:W-:Y:S05]  /*8c80*/  BSYNC.RECONVERGENT B0 ;  /* 0x0000000000007941 */ /* 0x000fea0003800200 */
.L_x_143:
[----:B------:R-:W-:Y:S01]  /*8c90*/  BAR.SYNC.DEFER_BLOCKING 0x1, 0x80 ;  /* 0x0042000000007b1d */ /* 0x000fe20000010000 */
[----:B------:R-:W-:Y:S01]  /*8ca0*/  UISETP.NE.AND UP0, UPT, UR49, -0x4, UPT ;  /* 0xfffffffc3100788c */ /* 0x000fe2000bf05270 */
[----:B------:R-:W-:Y:S08]  /*8cb0*/  IADD3 R0, PT, PT, R30, 0x1, RZ ;  /* 0x000000011e007810 */ /* 0x000ff00007ffe0ff */
[----:B------:R-:W-:Y:S05]  /*8cc0*/  BRA.U !UP0, `(.L_x_145) ;  /* 0x0000000108287547 */ /* 0x000fea000b800000 */
[----:B------:R-:W-:Y:S01]  /*8cd0*/  ISETP.NE.AND P0, PT, R87, RZ, PT ;  /* 0x000000ff5700720c */ /* 0x000fe20003f05270 */
[----:B------:R-:W-:Y:S01]  /*8ce0*/  IMAD.U32 R3, RZ, RZ, UR51 ;  /* 0x00000033ff037e24 */ /* 0x000fe2000f8e00ff */
[----:B------:R-:W-:Y:S01]  /*8cf0*/  UIADD3 UR51, UPT, UPT, UR51, 0x1, URZ ;  /* 0x0000000133337890 */ /* 0x000fe2000fffe0ff */
[----:B------:R-:W-:Y:S03]  /*8d00*/  IMAD.U32 R2, RZ, RZ, UR37 ;  /* 0x00000025ff027e24 */ /* 0x000fe6000f8e00ff */
[----:B------:R-:W-:Y:S04]  /*8d10*/  UISETP.NE.AND UP0, UPT, UR51, 0x4, UPT ;  /* 0x000000043300788c */ /* 0x000fe8000bf05270 */
[----:B------:R-:W-:Y:S03]  /*8d20*/  USEL UR51, UR51, URZ, UP0 ;  /* 0x000000ff33337287 */ /* 0x000fe60008000000 */
[----:B------:R-:W-:Y:S05]  /*8d30*/  @P0 LEA R3, R3, UR48, 0x3 ;  /* 0x0000003003030c11 */ /* 0x000fea000f8e18ff */
[----:B------:R-:W-:Y:S05]  /*8d40*/  @P0 VIADD R3, R3, 0x80 ;  /* 0x0000008003030836 */ /* 0x000fea0000000000 */
[----:B------:R-:W-:Y:S04]  /*8d50*/  @P0 PRMT R2, R2, 0x654, R3 ;  /* 0x0000065402020816 */ /* 0x000fe80000000003 */
[----:B------:R2:W-:Y:S03]  /*8d60*/  @P0 SYNCS.ARRIVE.TRANS64.RED.A1T0 RZ, [R2+URZ], RZ ;  /* 0x000000ff02ff09a7 */ /* 0x0005e600081004ff */
.L_x_145:
[----:B------:R-:W-:Y:S01]  /*8d70*/  ISETP.NE.AND P2, PT, R83, RZ, PT ;  /* 0x000000ff5300720c */ /* 0x000fe20003f45270 */
[----:B------:R-:W-:Y:S01]  /*8d80*/  UIADD3 UR49, UPT, UPT, UR49, 0x4, URZ ;  /* 0x0000000431317890 */ /* 0x000fe2000fffe0ff */
[----:B------:R-:W-:Y:S01]  /*8d90*/  ISETP.NE.AND P0, PT, R85, 0x2, PT ;  /* 0x000000025500780c */ /* 0x000fe20003f05270 */
[----:B------:R-:W-:Y:S01]  /*8da0*/  IMAD.IADD R20, R29, 0x1, R66 ;  /* 0x000000011d147824 */ /* 0x000fe200078e0242 */
[----:B------:R-:W-:Y:S01]  /*8db0*/  ISETP.NE.AND P1, PT, R0, 0x4, PT ;  /* 0x000000040000780c */ /* 0x000fe20003f25270 */
[----:B------:R-:W-:Y:S01]  /*8dc0*/  IMAD.IADD R21, R31, 0x1, R68 ;  /* 0x000000011f157824 */ /* 0x000fe200078e0244 */
[----:B--2---:R-:W-:Y:S02]  /*8dd0*/  SEL R2, RZ, 0x1, P0 ;  /* 0x00000001ff027807 */ /* 0x004fe40000000000 */
[----:B------:R-:W-:Y:S02]  /*8de0*/  SEL R3, RZ, 0x1, P1 ;  /* 0x00000001ff037807 */ /* 0x000fe40000800000 */
[----:B------:R-:W-:Y:S02]  /*8df0*/  LOP3.LUT R75, R75, R2, RZ, 0x3c, !PT ;  /* 0x000000024b4b7212 */ /* 0x000fe400078e3cff */
[----:B------:R-:W-:Y:S02]  /*8e00*/  LOP3.LUT R76, R76, R3, RZ, 0x3c, !PT ;  /* 0x000000034c4c7212 */ /* 0x000fe400078e3cff */
[----:B------:R-:W-:Y:S02]  /*8e10*/  @P2 R2UR UR36, R74 ;  /* 0x000000004a2422ca */ /* 0x000fe400000e0000 */
[----:B------:R-:W-:Y:S02]  /*8e20*/  SEL R85, R85, RZ, P0 ;  /* 0x000000ff55557207 */ /* 0x000fe40000000000 */
[----:B------:R-:W-:Y:S01]  /*8e30*/  SEL R30, R0, RZ, P1 ;  /* 0x000000ff001e7207 */ /* 0x000fe20000800000 */
[----:B------:R-:W-:Y:S10]  /*8e40*/  @P2 BRA `(.L_x_146) ;  /* 0xffffffcc00082947 */ /* 0x000ff4000383ffff */
[----:B------:R-:W-:-:S09]  /*8e50*/  UISETP.NE.AND UP0, UPT, UR50, URZ, UPT ;  /* 0x000000ff3200728c */ /* 0x000fd2000bf05270 */
[----:B------:R-:W-:Y:S05]  /*8e60*/  BRA.U !UP0, `(.L_x_147) ;  /* 0x0000000108487547 */ /* 0x000fea000b800000 */
[----:B------:R-:W2:Y:S02]  /*8e70*/  LDCU.64 UR4, c[0x0][0x890] ;  /* 0x00011200ff0477ac */ /* 0x000ea40008000a00 */
[----:B--2---:R-:W-:-:S04]  /*8e80*/  UISETP.NE.U32.AND UP0, UPT, UR4, URZ, UPT ;  /* 0x000000ff0400728c */ /* 0x004fc8000bf05070 */
[----:B------:R-:W-:-:S09]  /*8e90*/  UISETP.NE.AND.EX UP0, UPT, UR5, URZ, UPT, UP0 ;  /* 0x000000ff0500728c */ /* 0x000fd2000bf05300 */
[----:B------:R-:W-:Y:S05]  /*8ea0*/  BRA.U UP0, `(.L_x_148) ;  /* 0x00000001000c7547 */ /* 0x000fea000b800000 */
[----:B------:R-:W-:-:S13]  /*8eb0*/  FSETP.NEU.AND P0, PT, R35, RZ, PT ;  /* 0x000000ff2300720b */ /* 0x000fda0003f0d000 */
[----:B------:R-:W-:Y:S05]  /*8ec0*/  @!P0 EXIT ;  /* 0x000000000000894d */ /* 0x000fea0003800000 */
[----:B------:R-:W-:Y:S05]  /*8ed0*/  BRA `(.L_x_147) ;  /* 0x00000000002c7947 */ /* 0x000fea0003800000 */
.L_x_148:
[----:B------:R-:W-:Y:S01]  /*8ee0*/  ISETP.NE.AND P0, PT, R84, RZ, PT ;  /* 0x000000ff5400720c */ /* 0x000fe20003f05270 */
[----:B------:R-:W-:-:S12]  /*8ef0*/  BSSY.RECONVERGENT B0, `(.L_x_147) ;  /* 0x0000009000007945 */ /* 0x000fd80003800200 */
[----:B------:R-:W-:Y:S05]  /*8f00*/  @P0 BRA `(.L_x_149) ;  /* 0x0000000000140947 */ /* 0x000fea0003800000 */
[----:B------:R-:W2:Y:S02]  /*8f10*/  LDCU.64 UR4, c[0x0][0x888] ;  /* 0x00011100ff0477ac */ /* 0x000ea40008000a00 */
[----:B--2---:R-:W-:-:S04]  /*8f20*/  ISETP.NE.U32.AND P0, PT, RZ, UR4, PT ;  /* 0x00000004ff007c0c */ /* 0x004fc8000bf05070 */
[----:B------:R-:W-:-:S13]  /*8f30*/  ISETP.NE.AND.EX P0, PT, RZ, UR5, PT, P0 ;  /* 0x00000005ff007c0c */ /* 0x000fda000bf05300 */
[----:B------:R-:W-:Y:S05]  /*8f40*/  @!P0 EXIT ;  /* 0x000000000000894d */ /* 0x000fea0003800000 */
[----:B------:R-:W-:Y:S05]  /*8f50*/  BRA `(.L_x_150) ;  /* 0x0000000000087947 */ /* 0x000fea0003800000 */
.L_x_149:
[----:B------:R-:W-:-:S13]  /*8f60*/  FSETP.NEU.AND P0, PT, R35, RZ, PT ;  /* 0x000000ff2300720b */ /* 0x000fda0003f0d000 */
[----:B------:R-:W-:Y:S05]  /*8f70*/  @!P0 EXIT ;  /* 0x000000000000894d */ /* 0x000fea0003800000 */
.L_x_150:
[----:B------:R-:W-:Y:S05]  /*8f80*/  BSYNC.RECONVERGENT B0 ;  /* 0x0000000000007941 */ /* 0x000fea0003800200 */
.L_x_147:
[----:B------:R-:W-:Y:S01]  /*8f90*/  ULEA UR4, UR51, UR48, 0x3 ;  /* 0x0000003033047291 */ /* 0x000fe2000f8e18ff */
[----:B------:R-:W-:-:S04]  /*8fa0*/  DEPBAR.LE SB0, 0x0 ;  /* 0x000080000000791a */ /* 0x000fc80000000000 */
[----:B------:R-:W-:-:S04]  /*8fb0*/  UIADD3 UR4, UPT, UPT, UR4, 0x80, URZ ;  /* 0x0000008004047890 */ /* 0x000fc8000fffe0ff */
[----:B------:R-:W-:-:S09]  /*8fc0*/  UPRMT UR4, UR37, 0x654, UR4 ;  /* 0x0000065425047896 */ /* 0x000fd20008000004 */
[----:B------:R-:W-:Y:S01]  /*8fd0*/  SYNCS.ARRIVE.TRANS64.RED.A1T0 RZ, [UR4], RZ ;  /* 0x000000ffffff79a7 */ /* 0x000fe20008100404 */
[----:B------:R-:W-:Y:S05]  /*8fe0*/  EXIT ;  /* 0x000000000000794d */ /* 0x000fea0003800000 */
.L_x_24:
[----:B--2---:R2:W4:Y:S02]  /*8ff0*/  SYNCS.PHASECHK.TRANS64.TRYWAIT P0, [R3+URZ+0x120], R2 ;  /* 0x00012002030075a7 */ /* 0x00452400080011ff */
[----:B----4-:R-:W-:Y:S05]  /*9000*/  @!P0 NANOSLEEP.SYNCS 0x989680 ;  /* 0x009896800000895d */ /* 0x010fea0003900000 */
[----:B------:R-:W4:Y:S02]  /*9010*/  @!P0 SYNCS.PHASECHK.TRANS64 P0, [R3+URZ+0x120], R2 ;  /* 0x00012002030085a7 */ /* 0x000f2400080010ff */
[----:B----4-:R-:W-:Y:S05]  /*9020*/  @!P0 BRA `(.L_x_24) ;  /* 0xfffffffc00f08947 */ /* 0x010fea000383ffff */
[----:B------:R-:W-:Y:S05]  /*9030*/  BRA `(.L_x_151) ;  /* 0xffffff8800047947 */ /* 0x000fea000383ffff */
.L_x_27:
[----:B-1----:R-:W-:-:S07]  /*9040*/  MOV R2, UR33 ;  /* 0x0000002100027c02 */ /* 0x002fce0008000f00 */
.L_x_152:
[----:B-1----:R1:W2:Y:S02]  /*9050*/  SYNCS.PHASECHK.TRANS64.TRYWAIT P0, [R2+URZ+0x30], R5 ;  /* 0x00003005020075a7 */ /* 0x0022a400080011ff */
[----:B--2---:R-:W-:Y:S05]  /*9060*/  @!P0 NANOSLEEP.SYNCS 0x989680 ;  /* 0x009896800000895d */ /* 0x004fea0003900000 */
[----:B------:R-:W2:Y:S02]  /*9070*/  @!P0 SYNCS.PHASECHK.TRANS64 P0, [R2+URZ+0x30], R5 ;  /* 0x00003005020085a7 */ /* 0x000ea400080010ff */
[----:B--2---:R-:W-:Y:S05]  /*9080*/  @!P0 BRA `(.L_x_152) ;  /* 0xfffffffc00f08947 */ /* 0x004fea000383ffff */
[----:B------:R-:W-:Y:S05]  /*9090*/  BRA `(.L_x_26) ;  /* 0xffffff8800687947 */ /* 0x000fea000383ffff */
.L_x_34:
[----:B-1----:R-:W-:-:S07]  /*90a0*/  MOV R2, UR33 ;  /* 0x0000002100027c02 */ /* 0x002fce0008000f00 */
.L_x_153:
[----:B-1----:R1:W2:Y:S02]  /*90b0*/  SYNCS.PHASECHK.TRANS64.TRYWAIT P0, [R2+URZ+0x30], R5 ;  /* 0x00003005020075a7 */ /* 0x0022a400080011ff */
[----:B--2---:R-:W-:Y:S05]  /*90c0*/  @!P0 NANOSLEEP.SYNCS 0x989680 ;  /* 0x009896800000895d */ /* 0x004fea0003900000 */
[----:B------:R-:W2:Y:S02]  /*90d0*/  @!P0 SYNCS.PHASECHK.TRANS64 P0, [R2+URZ+0x30], R5 ;  /* 0x00003005020085a7 */ /* 0x000ea400080010ff */
[----:B--2---:R-:W-:Y:S05]  /*90e0*/  @!P0 BRA `(.L_x_153) ;  /* 0xfffffffc00f08947 */ /* 0x004fea000383ffff */
[----:B------:R-:W-:Y:S05]  /*90f0*/  BRA `(.L_x_33) ;  /* 0xffffff8c00507947 */ /* 0x000fea000383ffff */
.L_x_39:
[----:B-1----:R1:W2:Y:S02]  /*9100*/  SYNCS.PHASECHK.TRANS64.TRYWAIT P0, [R2+URZ+0xb0], R3 ;  /* 0x0000b003020075a7 */ /* 0x0022a400080011ff */
[----:B--2---:R-:W-:Y:S05]  /*9110*/  @!P0 NANOSLEEP.SYNCS 0x989680 ;  /* 0x009896800000895d */ /* 0x004fea0003900000 */
[----:B------:R-:W2:Y:S02]  /*9120*/  @!P0 SYNCS.PHASECHK.TRANS64 P0, [R2+URZ+0xb0], R3 ;  /* 0x0000b003020085a7 */ /* 0x000ea400080010ff */
[----:B--2---:R-:W-:Y:S05]  /*9130*/  @!P0 BRA `(.L_x_39) ;  /* 0xfffffffc00f08947 */ /* 0x004fea000383ffff */
[----:B------:R-:W-:Y:S05]  /*9140*/  BRA `(.L_x_154) ;  /* 0xffffff9000187947 */ /* 0x000fea000383ffff */
.L_x_43:
[----:B---3--:R-:W-:-:S07]  /*9150*/  MOV R0, UR4 ;  /* 0x0000000400007c02 */ /* 0x008fce0008000f00 */
.L_x_155:
[----:B-1----:R1:W2:Y:S02]  /*9160*/  SYNCS.PHASECHK.TRANS64.TRYWAIT P0, [R0+URZ], R3 ;  /* 0x00000003000075a7 */ /* 0x0022a400080011ff */
[----:B--2---:R-:W-:Y:S05]  /*9170*/  @!P0 NANOSLEEP.SYNCS 0x989680 ;  /* 0x009896800000895d */ /* 0x004fea0003900000 */
[----:B------:R-:W2:Y:S02]  /*9180*/  @!P0 SYNCS.PHASECHK.TRANS64 P0, [R0+URZ], R3 ;  /* 0x00000003000085a7 */ /* 0x000ea400080010ff */
[----:B--2---:R-:W-:Y:S05]  /*9190*/  @!P0 BRA `(.L_x_155) ;  /* 0xfffffffc00f08947 */ /* 0x004fea000383ffff */
[----:B------:R-:W-:Y:S05]  /*91a0*/  BRA `(.L_x_156) ;  /* 0xffffff9400887947 */ /* 0x000fea000383ffff */
.L_x_44:
[----:B---3--:R-:W-:-:S07]  /*91b0*/  MOV R0, UR4 ;  /* 0x0000000400007c02 */ /* 0x008fce0008000f00 */
.L_x_157:
[----:B-1----:R1:W2:Y:S02]  /*91c0*/  SYNCS.PHASECHK.TRANS64.TRYWAIT P0, [R0+URZ], R3 ;  /* 0x00000003000075a7 */ /* 0x0022a400080011ff */
[----:B--2---:R-:W-:Y:S05]  /*91d0*/  @!P0 NANOSLEEP.SYNCS 0x989680 ;  /* 0x009896800000895d */ /* 0x004fea0003900000 */
[----:B------:R-:W2:Y:S02]  /*91e0*/  @!P0 SYNCS.PHASECHK.TRANS64 P0, [R0+URZ], R3 ;  /* 0x00000003000085a7 */ /* 0x000ea400080010ff */
[----:B--2---:R-:W-:Y:S05]  /*91f0*/  @!P0 BRA `(.L_x_157) ;  /* 0xfffffffc00f08947 */ /* 0x004fea000383ffff */
[----:B------:R-:W-:Y:S05]  /*9200*/  BRA `(.L_x_158) ;  /* 0xffffff9400947947 */ /* 0x000fea000383ffff */
.L_x_45:
[----:B---3--:R-:W-:-:S07]  /*9210*/  MOV R0, UR4 ;  /* 0x0000000400007c02 */ /* 0x008fce0008000f00 */
.L_x_159:
[----:B-1----:R1:W2:Y:S02]  /*9220*/  SYNCS.PHASECHK.TRANS64.TRYWAIT P0, [R0+URZ], R3 ;  /* 0x00000003000075a7 */ /* 0x0022a400080011ff */
[----:B--2---:R-:W-:Y:S05]  /*9230*/  @!P0 NANOSLEEP.SYNCS 0x989680 ;  /* 0x009896800000895d */ /* 0x004fea0003900000 */
[----:B------:R-:W2:Y:S02]  /*9240*/  @!P0 SYNCS.PHASECHK.TRANS64 P0, [R0+URZ], R3 ;  /* 0x00000003000085a7 */ /* 0x000ea400080010ff */
[----:B--2---:R-:W-:Y:S05]  /*9250*/  @!P0 BRA `(.L_x_159) ;  /* 0xfffffffc00f08947 */ /* 0x004fea000383ffff */
[----:B------:R-:W-:Y:S05]  /*9260*/  BRA `(.L_x_160) ;  /* 0xffffff9400a07947 */ /* 0x000fea000383ffff */
.L_x_46:
[----:B---3--:R-:W-:-:S07]  /*9270*/  MOV R0, UR4 ;  /* 0x0000000400007c02 */ /* 0x008fce0008000f00 */
.L_x_161:
[----:B-1----:R1:W2:Y:S02]  /*9280*/  SYNCS.PHASECHK.TRANS64.TRYWAIT P0, [R0+URZ], R3 ;  /* 0x00000003000075a7 */ /* 0x0022a400080011ff */
[----:B--2---:R-:W-:Y:S05]  /*9290*/  @!P0 NANOSLEEP.SYNCS 0x989680 ;  /* 0x009896800000895d */ /* 0x004fea0003900000 */
[----:B------:R-:W2:Y:S02]  /*92a0*/  @!P0 SYNCS.PHASECHK.TRANS64 P0, [R0+URZ], R3 ;  /* 0x00000003000085a7 */ /* 0x000ea400080010ff */
[----:B--2---:R-:W-:Y:S05]  /*92b0*/  @!P0 BRA `(.L_x_161) ;  /* 0xfffffffc00f08947 */ /* 0x004fea000383ffff */
[----:B------:R-:W-:Y:S05]  /*92c0*/  BRA `(.L_x_162) ;  /* 0xffffff9400ac7947 */ /* 0x000fea000383ffff */
.L_x_47:
[----:B---3--:R-:W-:-:S07]  /*92d0*/  MOV R0, UR4 ;  /* 0x0000000400007c02 */ /* 0x008fce0008000f00 */
.L_x_163:
[----:B-1----:R1:W2:Y:S02]  /*92e0*/  SYNCS.PHASECHK.TRANS64.TRYWAIT P0, [R0+URZ], R3 ;  /* 0x00000003000075a7 */ /* 0x0022a400080011ff */
[----:B--2---:R-:W-:Y:S05]  /*92f0*/  @!P0 NANOSLEEP.SYNCS 0x989680 ;  /* 0x009896800000895d */ /* 0x004fea0003900000 */
[----:B------:R-:W2:Y:S02]  /*9300*/  @!P0 SYNCS.PHASECHK.TRANS64 P0, [R0+URZ], R3 ;  /* 0x00000003000085a7 */ /* 0x000ea400080010ff */
[----:B--2---:R-:W-:Y:S05]  /*9310*/  @!P0 BRA `(.L_x_163) ;  /* 0xfffffffc00f08947 */ /* 0x004fea000383ffff */
[----:B------:R-:W-:Y:S05]  /*9320*/  BRA `(.L_x_164) ;  /* 0xffffff9400b87947 */ /* 0x000fea000383ffff */
.L_x_50:
[----:B-1----:R1:W2:Y:S02]  /*9330*/  SYNCS.PHASECHK.TRANS64.TRYWAIT P0, [R0+URZ+0x110], R5 ;  /* 0x00011005000075a7 */ /* 0x0022a400080011ff */
[----:B--2---:R-:W-:Y:S05]  /*9340*/  @!P0 NANOSLEEP.SYNCS 0x989680 ;  /* 0x009896800000895d */ /* 0x004fea0003900000 */
[----:B------:R-:W2:Y:S02]  /*9350*/  @!P0 SYNCS.PHASECHK.TRANS64 P0, [R0+URZ+0x110], R5 ;  /* 0x00011005000085a7 */ /* 0x000ea400080010ff */
[----:B--2---:R-:W-:Y:S05]  /*9360*/  @!P0 BRA `(.L_x_50) ;  /* 0xfffffffc00f08947 */ /* 0x004fea000383ffff */
[----:B------:R-:W-:Y:S05]  /*9370*/  BRA `(.L_x_165) ;  /* 0xffffff9800187947 */ /* 0x000fea000383ffff */
.L_x_51:
[----:B------:R-:W-:-:S07]  /*9380*/  MOV R0, UR5 ;  /* 0x0000000500007c02 */ /* 0x000fce0008000f00 */
.L_x_166:
[----:B-1----:R1:W2:Y:S02]  /*9390*/  SYNCS.PHASECHK.TRANS64.TRYWAIT P0, [R0+URZ+0xc0], R7 ;  /* 0x0000c007000075a7 */ /* 0x0022a400080011ff */
[----:B--2---:R-:W-:Y:S05]  /*93a0*/  @!P0 NANOSLEEP.SYNCS 0x989680 ;  /* 0x009896800000895d */ /* 0x004fea0003900000 */
[----:B------:R-:W2:Y:S02]  /*93b0*/  @!P0 SYNCS.PHASECHK.TRANS64 P0, [R0+URZ+0xc0], R7 ;  /* 0x0000c007000085a7 */ /* 0x000ea400080010ff */
[----:B--2---:R-:W-:Y:S05]  /*93c0*/  @!P0 BRA `(.L_x_166) ;  /* 0xfffffffc00f08947 */ /* 0x004fea000383ffff */
[----:B------:R-:W-:Y:S05]  /*93d0*/  BRA `(.L_x_167) ;  /* 0xffffff9800287947 */ /* 0x000fea000383ffff */
.L_x_52:
[----:B-1----:R1:W2:Y:S02]  /*93e0*/  SYNCS.PHASECHK.TRANS64.TRYWAIT P1, [R0+URZ+0xb0], R5 ;  /* 0x0000b005000075a7 */ /* 0x0022a400080211ff */
[----:B--2---:R-:W-:Y:S05]  /*93f0*/  @!P1 NANOSLEEP.SYNCS 0x989680 ;  /* 0x009896800000995d */ /* 0x004fea0003900000 */
[----:B------:R-:W2:Y:S02]  /*9400*/  @!P1 SYNCS.PHASECHK.TRANS64 P1, [R0+URZ+0xb0], R5 ;  /* 0x0000b005000095a7 */ /* 0x000ea400080210ff */
[----:B--2---:R-:W-:Y:S05]  /*9410*/  @!P1 BRA `(.L_x_52) ;  /* 0xfffffffc00f09947 */ /* 0x004fea000383ffff */
[----:B------:R-:W-:Y:S05]  /*9420*/  BRA `(.L_x_168) ;  /* 0xffffff9800587947 */ /* 0x000fea000383ffff */
.L_x_55:
[----:B------:R-:W-:-:S07]  /*9430*/  MOV R0, UR5 ;  /* 0x0000000500007c02 */ /* 0x000fce0008000f00 */
.L_x_169:
[----:B-1----:R1:W2:Y:S02]  /*9440*/  SYNCS.PHASECHK.TRANS64.TRYWAIT P0, [R0+URZ+0xc0], R3 ;  /* 0x0000c003000075a7 */ /* 0x0022a400080011ff */
[----:B--2---:R-:W-:Y:S05]  /*9450*/  @!P0 NANOSLEEP.SYNCS 0x989680 ;  /* 0x009896800000895d */ /* 0x004fea0003900000 */
[----:B------:R-:W2:Y:S02]  /*9460*/  @!P0 SYNCS.PHASECHK.TRANS64 P0, [R0+URZ+0xc0], R3 ;  /* 0x0000c003000085a7 */ /* 0x000ea400080010ff */
[----:B--2---:R-:W-:Y:S05]  /*9470*/  @!P0 BRA `(.L_x_169) ;  /* 0xfffffffc00f08947 */ /* 0x004fea000383ffff */
[----:B------:R-:W-:Y:S05]  /*9480*/  BRA `(.L_x_54) ;  /* 0xffffff9800ac7947 */ /* 0x000fea000383ffff */
.L_x_64:
[----:B-1----:R-:W-:-:S04]  /*9490*/  MOV R4, UR6 ;  /* 0x0000000600047c02 */ /* 0x002fc80008000f00 */
[----:B------:R1:W2:Y:S03]  /*94a0*/  SYNCS.PHASECHK.TRANS64.TRYWAIT P0, [R4+URZ+0x8], R5 ;  /* 0x00000805040075a7 */ /* 0x0002a600080011ff */
[----:B--2---:R-:W-:Y:S05]  /*94b0*/  @!P0 NANOSLEEP.SYNCS 0x989680 ;  /* 0x009896800000895d */ /* 0x004fea0003900000 */
[----:B------:R-:W2:Y:S02]  /*94c0*/  @!P0 SYNCS.PHASECHK.TRANS64 P0, [R4+URZ+0x8], R5 ;  /* 0x00000805040085a7 */ /* 0x000ea400080010ff */
[----:B--2---:R-:W-:Y:S05]  /*94d0*/  @!P0 BRA `(.L_x_64) ;  /* 0xfffffffc00ec8947 */ /* 0x004fea000383ffff */
[----:B------:R-:W-:Y:S05]  /*94e0*/  BRA `(.L_x_63) ;  /* 0xffffff9c00607947 */ /* 0x000fea000383ffff */
.L_x_66:
[----:B------:R-:W-:Y:S01]  /*94f0*/  BSSY B0, `(.L_x_170) ;  /* 0x0000006000007945 */ /* 0x000fe20003800000 */
[----:B------:R-:W-:-:S07]  /*9500*/  MOV R15, 0xffffffff ;  /* 0xffffffff000f7802 */ /* 0x000fce0000000f00 */
[----:B-1---5:R-:W-:Y:S05]  /*9510*/  WARPSYNC.COLLECTIVE R15, `(.L_x_171) ;  /* 0x000000000f0c7348 */ /* 0x022fea0003c00000 */
[----:B------:R-:W-:Y:S02]  /*9520*/  ELECT P6, UR79, PT ;  /* 0x00000000004f782f */ /* 0x000fe400038c0000 */
[----:B------:R-:W-:Y:S01]  /*9530*/  MOV R14, UR79 ;  /* 0x0000004f000e7c02 */ /* 0x000fe20008000f00 */
[----:B-1---5:R-:W-:Y:S10]  /*9540*/  ENDCOLLECTIVE ;  /* 0x000000000000791b */ /* 0x022ff40003800000 */
.L_x_171:
[----:B------:R-:W-:Y:S05]  /*9550*/  BSYNC B0 ;  /* 0x0000000000007941 */ /* 0x000fea0003800000 */
.L_x_170:
[----:B------:R-:W-:Y:S05]  /*9560*/  BRA `(.L_x_172) ;  /* 0xffffff9c00907947 */ /* 0x000fea000383ffff */
.L_x_68:
[----:B-1----:R-:W-:-:S04]  /*9570*/  MOV R2, UR6 ;  /* 0x0000000600027c02 */ /* 0x002fc80008000f00 */
[----:B------:R1:W2:Y:S03]  /*9580*/  SYNCS.PHASECHK.TRANS64.TRYWAIT P0, [R2+URZ+0x8], R3 ;  /* 0x00000803020075a7 */ /* 0x0002a600080011ff */
[----:B--2---:R-:W-:Y:S05]  /*9590*/  @!P0 NANOSLEEP.SYNCS 0x989680 ;  /* 0x009896800000895d */ /* 0x004fea0003900000 */
[----:B------:R-:W2:Y:S02]  /*95a0*/  @!P0 SYNCS.PHASECHK.TRANS64 P0, [R2+URZ+0x8], R3 ;  /* 0x00000803020085a7 */ /* 0x000ea400080010ff */
[----:B--2---:R-:W-:Y:S05]  /*95b0*/  @!P0 BRA `(.L_x_68) ;  /* 0xfffffffc00ec8947 */ /* 0x004fea000383ffff */
[----:B------:R-:W-:Y:S05]  /*95c0*/  BRA `(.L_x_67) ;  /* 0xffffff9c00947947 */ /* 0x000fea000383ffff */
.L_x_69:
[----:B-1----:R1:W2:Y:S02]  /*95d0*/  SYNCS.PHASECHK.TRANS64.TRYWAIT P0, [R0+URZ+0xb0], R5 ;  /* 0x0000b005000075a7 */ /* 0x0022a400080011ff */
[----:B--2---:R-:W-:Y:S05]  /*95e0*/  @!P0 NANOSLEEP.SYNCS 0x989680 ;  /* 0x009896800000895d */ /* 0x004fea0003900000 */
[----:B------:R-:W2:Y:S02]  /*95f0*/  @!P0 SYNCS.PHASECHK.TRANS64 P0, [R0+URZ+0xb0], R5 ;  /* 0x0000b005000085a7 */ /* 0x000ea400080010ff */
[----:B--2---:R-:W-:Y:S05]  /*9600*/  @!P0 BRA `(.L_x_69) ;  /* 0xfffffffc00f08947 */ /* 0x004fea000383ffff */
[----:B------:R-:W-:Y:S05]  /*9610*/  BRA `(.L_x_173) ;  /* 0xffffffa000a07947 */ /* 0x000fea000383ffff */
.L_x_71:
[----:B------:R-:W-:-:S07]  /*9620*/  MOV R0, UR8 ;  /* 0x0000000800007c02 */ /* 0x000fce0008000f00 */
.L_x_174:
[----:B-1----:R1:W2:Y:S02]  /*9630*/  SYNCS.PHASECHK.TRANS64.TRYWAIT P0, [R0+URZ+0xf0], R5 ;  /* 0x0000f005000075a7 */ /* 0x0022a400080011ff */
[----:B--2---:R-:W-:Y:S05]  /*9640*/  @!P0 NANOSLEEP.SYNCS 0x989680 ;  /* 0x009896800000895d */ /* 0x004fea0003900000 */
[----:B------:R-:W2:Y:S02]  /*9650*/  @!P0 SYNCS.PHASECHK.TRANS64 P0, [R0+URZ+0xf0], R5 ;  /* 0x0000f005000085a7 */ /* 0x000ea400080010ff */
[----:B--2---:R-:W-:Y:S05]  /*9660*/  @!P0 BRA `(.L_x_174) ;  /* 0xfffffffc00f08947 */ /* 0x004fea000383ffff */
[----:B------:R-:W-:Y:S05]  /*9670*/  BRA `(.L_x_175) ;  /* 0xffffffa000ec7947 */ /* 0x000fea000383ffff */
.L_x_74:
[----:B------:R-:W-:Y:S07]  /*9680*/  MOV R0, UR14 ;  /* 0x0000000e00007c02 */ /* 0x000fee0008000f00 */
.L_x_176:
[----:B-1----:R1:W2:Y:S02]  /*9690*/  SYNCS.PHASECHK.TRANS64.TRYWAIT P0, [R0+URZ], R5 ;  /* 0x00000005000075a7 */ /* 0x0022a400080011ff */
[----:B--2---:R-:W-:Y:S05]  /*96a0*/  @!P0 NANOSLEEP.SYNCS 0x989680 ;  /* 0x009896800000895d */ /* 0x004fea0003900000 */
[----:B------:R-:W2:Y:S02]  /*96b0*/  @!P0 SYNCS.PHASECHK.TRANS64 P0, [R0+URZ], R5 ;  /* 0x00000005000085a7 */ /* 0x000ea400080010ff */
[----:B--2---:R-:W-:Y:S05]  /*96c0*/  @!P0 BRA `(.L_x_176) ;  /* 0xfffffffc00f08947 */ /* 0x004fea000383ffff */
[----:B------:R-:W-:Y:S05]  /*96d0*/  BRA `(.L_x_73) ;  /* 0xffffffa400007947 */ /* 0x000fea000383ffff */
.L_x_78:
[----:B-1----:R-:W-:-:S07]  /*96e0*/  MOV R0, UR8 ;  /* 0x0000000800007c02 */ /* 0x002fce0008000f00 */
.L_x_177:
[----:B-1----:R1:W2:Y:S02]  /*96f0*/  SYNCS.PHASECHK.TRANS64.TRYWAIT P0, [R0+URZ], R3 ;  /* 0x00000003000075a7 */ /* 0x0022a400080011ff */
[----:B--2---:R-:W-:Y:S05]  /*9700*/  @!P0 NANOSLEEP.SYNCS 0x989680 ;  /* 0x009896800000895d */ /* 0x004fea0003900000 */
[----:B------:R-:W2:Y:S02]  /*9710*/  @!P0 SYNCS.PHASECHK.TRANS64 P0, [R0+URZ], R3 ;  /* 0x00000003000085a7 */ /* 0x000ea400080010ff */
[----:B--2---:R-:W-:Y:S05]  /*9720*/  @!P0 BRA `(.L_x_177) ;  /* 0xfffffffc00f08947 */ /* 0x004fea000383ffff */
[----:B------:R-:W-:Y:S05]  /*9730*/  BRA `(.L_x_178) ;  /* 0xffffffa800447947 */ /* 0x000fea000383ffff */
.L_x_79:
[----:B------:R-:W-:-:S07]  /*9740*/  MOV R0, UR8 ;  /* 0x0000000800007c02 */ /* 0x000fce0008000f00 */
.L_x_179:
[----:B-1----:R1:W2:Y:S02]  /*9750*/  SYNCS.PHASECHK.TRANS64.TRYWAIT P0, [R0+URZ], R3 ;  /* 0x00000003000075a7 */ /* 0x0022a400080011ff */
[----:B--2---:R-:W-:Y:S05]  /*9760*/  @!P0 NANOSLEEP.SYNCS 0x989680 ;  /* 0x009896800000895d */ /* 0x004fea0003900000 */
[----:B------:R-:W2:Y:S02]  /*9770*/  @!P0 SYNCS.PHASECHK.TRANS64 P0, [R0+URZ], R3 ;  /* 0x00000003000085a7 */ /* 0x000ea400080010ff */
[----:B--2---:R-:W-:Y:S05]  /*9780*/  @!P0 BRA `(.L_x_179) ;  /* 0xfffffffc00f08947 */ /* 0x004fea000383ffff */
[----:B------:R-:W-:Y:S05]  /*9790*/  BRA `(.L_x_180) ;  /* 0xffffffa800507947 */ /* 0x000fea000383ffff */
.L_x_80:
[----:B------:R-:W-:-:S07]  /*97a0*/  MOV R0, UR8 ;  /* 0x0000000800007c02 */ /* 0x000fce0008000f00 */
.L_x_181:
[----:B-1----:R1:W2:Y:S02]  /*97b0*/  SYNCS.PHASECHK.TRANS64.TRYWAIT P0, [R0+URZ], R3 ;  /* 0x00000003000075a7 */ /* 0x0022a400080011ff */
[----:B--2---:R-:W-:Y:S05]  /*97c0*/  @!P0 NANOSLEEP.SYNCS 0x989680 ;  /* 0x009896800000895d */ /* 0x004fea0003900000 */
[----:B------:R-:W2:Y:S02]  /*97d0*/  @!P0 SYNCS.PHASECHK.TRANS64 P0, [R0+URZ], R3 ;  /* 0x00000003000085a7 */ /* 0x000ea400080010ff */
[----:B--2---:R-:W-:Y:S05]  /*97e0*/  @!P0 BRA `(.L_x_181) ;  /* 0xfffffffc00f08947 */ /* 0x004fea000383ffff */
[----:B------:R-:W-:Y:S05]  /*97f0*/  BRA `(.L_x_182) ;  /* 0xffffffa8005c7947 */ /* 0x000fea000383ffff */
.L_x_83:
[----:B------:R-:W-:-:S07]  /*9800*/  MOV R0, UR7 ;  /* 0x0000000700007c02 */ /* 0x000fce0008000f00 */
.L_x_183:
[----:B-1----:R1:W2:Y:S02]  /*9810*/  SYNCS.PHASECHK.TRANS64.TRYWAIT P1, [R0+URZ+0x130], R3 ;  /* 0x00013003000075a7 */ /* 0x0022a400080211ff */
[----:B--2---:R-:W-:Y:S05]  /*9820*/  @!P1 NANOSLEEP.SYNCS 0x989680 ;  /* 0x009896800000995d */ /* 0x004fea0003900000 */
[----:B------:R-:W2:Y:S02]  /*9830*/  @!P1 SYNCS.PHASECHK.TRANS64 P1, [R0+URZ+0x130], R3 ;  /* 0x00013003000095a7 */ /* 0x000ea400080210ff */
[----:B--2---:R-:W-:Y:S05]  /*9840*/  @!P1 BRA `(.L_x_183) ;  /* 0xfffffffc00f09947 */ /* 0x004fea000383ffff */
[----:B------:R-:W-:Y:S05]  /*9850*/  BRA `(.L_x_184) ;  /* 0xffffffa800a87947 */ /* 0x000fea000383ffff */
.L_x_88:
[----:B--2---:R2:W4:Y:S02]  /*9860*/  SYNCS.PHASECHK.TRANS64.TRYWAIT P0, [R0+URZ+0xb0], R3 ;  /* 0x0000b003000075a7 */ /* 0x00452400080011ff */
[----:B----4-:R-:W-:Y:S05]  /*9870*/  @!P0 NANOSLEEP.SYNCS 0x989680 ;  /* 0x009896800000895d */ /* 0x010fea0003900000 */
[----:B------:R-:W4:Y:S02]  /*9880*/  @!P0 SYNCS.PHASECHK.TRANS64 P0, [R0+URZ+0xb0], R3 ;  /* 0x0000b003000085a7 */ /* 0x000f2400080010ff */
[----:B----4-:R-:W-:Y:S05]  /*9890*/  @!P0 BRA `(.L_x_88) ;  /* 0xfffffffc00f08947 */ /* 0x010fea000383ffff */
[----:B------:R-:W-:Y:S05]  /*98a0*/  BRA `(.L_x_185) ;  /* 0xffffffac00bc7947 */ /* 0x000fea000383ffff */
.L_x_91:
[----:B------:R-:W-:Y:S07]  /*98b0*/  MOV R0, UR7 ;  /* 0x0000000700007c02 */ /* 0x000fee0008000f00 */
.L_x_186:
[----:B--2---:R2:W4:Y:S02]  /*98c0*/  SYNCS.PHASECHK.TRANS64.TRYWAIT P0, [R0+URZ+0xa8], R3 ;  /* 0x0000a803000075a7 */ /* 0x00452400080011ff */
[----:B----4-:R-:W-:Y:S05]  /*98d0*/  @!P0 NANOSLEEP.SYNCS 0x989680 ;  /* 0x009896800000895d */ /* 0x010fea0003900000 */
[----:B------:R-:W4:Y:S02]  /*98e0*/  @!P0 SYNCS.PHASECHK.TRANS64 P0, [R0+URZ+0xa8], R3 ;  /* 0x0000a803000085a7 */ /* 0x000f2400080010ff */
[----:B----4-:R-:W-:Y:S05]  /*98f0*/  @!P0 BRA `(.L_x_186) ;  /* 0xfffffffc00f08947 */ /* 0x010fea000383ffff */
[----:B------:R-:W-:Y:S05]  /*9900*/  BRA `(.L_x_90) ;  /* 0xffffffb0009c7947 */ /* 0x000fea000383ffff */
.L_x_94:
[----:B------:R-:W-:Y:S07]  /*9910*/  MOV R3, UR7 ;  /* 0x0000000700037c02 */ /* 0x000fee0008000f00 */
.L_x_187:
[----:B-1----:R1:W2:Y:S02]  /*9920*/  SYNCS.PHASECHK.TRANS64.TRYWAIT P0, [R3+URZ+0x80], R12 ;  /* 0x0000800c030075a7 */ /* 0x0022a400080011ff */
[----:B--2---:R-:W-:Y:S05]  /*9930*/  @!P0 NANOSLEEP.SYNCS 0x989680 ;  /* 0x009896800000895d */ /* 0x004fea0003900000 */
[----:B------:R-:W2:Y:S02]  /*9940*/  @!P0 SYNCS.PHASECHK.TRANS64 P0, [R3+URZ+0x80], R12 ;  /* 0x0000800c030085a7 */ /* 0x000ea400080010ff */
[----:B--2---:R-:W-:Y:S05]  /*9950*/  @!P0 BRA `(.L_x_187) ;  /* 0xfffffffc00f08947 */ /* 0x004fea000383ffff */
[----:B------:R-:W-:Y:S05]  /*9960*/  BRA `(.L_x_188) ;  /* 0xffffffb400147947 */ /* 0x000fea000383ffff */
.L_x_95:
[----:B-1----:R-:W-:Y:S07]  /*9970*/  MOV R3, UR7 ;  /* 0x0000000700037c02 */ /* 0x002fee0008000f00 */
.L_x_189:
[----:B-1----:R1:W2:Y:S02]  /*9980*/  SYNCS.PHASECHK.TRANS64.TRYWAIT P0, [R3+URZ+0x88], R12 ;  /* 0x0000880c030075a7 */ /* 0x0022a400080011ff */
[----:B--2---:R-:W-:Y:S05]  /*9990*/  @!P0 NANOSLEEP.SYNCS 0x989680 ;  /* 0x009896800000895d */ /* 0x004fea0003900000 */
[----:B------:R-:W2:Y:S02]  /*99a0*/  @!P0 SYNCS.PHASECHK.TRANS64 P0, [R3+URZ+0x88], R12 ;  /* 0x0000880c030085a7 */ /* 0x000ea400080010ff */
[----:B--2---:R-:W-:Y:S05]  /*99b0*/  @!P0 BRA `(.L_x_189) ;  /* 0xfffffffc00f08947 */ /* 0x004fea000383ffff */
[----:B------:R-:W-:Y:S05]  /*99c0*/  BRA `(.L_x_190) ;  /* 0xffffffb400707947 */ /* 0x000fea000383ffff */
.L_x_96:
[----:B-1----:R-:W-:Y:S07]  /*99d0*/  MOV R3, UR7 ;  /* 0x0000000700037c02 */ /* 0x002fee0008000f00 */
.L_x_191:
[----:B-1----:R1:W2:Y:S02]  /*99e0*/  SYNCS.PHASECHK.TRANS64.TRYWAIT P0, [R3+URZ+0x90], R12 ;  /* 0x0000900c030075a7 */ /* 0x0022a400080011ff */
[----:B--2---:R-:W-:Y:S05]  /*99f0*/  @!P0 NANOSLEEP.SYNCS 0x989680 ;  /* 0x009896800000895d */ /* 0x004fea0003900000 */
[----:B------:R-:W2:Y:S02]  /*9a00*/  @!P0 SYNCS.PHASECHK.TRANS64 P0, [R3+URZ+0x90], R12 ;  /* 0x0000900c030085a7 */ /* 0x000ea400080010ff */
[----:B--2---:R-:W-:Y:S05]  /*9a10*/  @!P0 BRA `(.L_x_191) ;  /* 0xfffffffc00f08947 */ /* 0x004fea000383ffff */
[----:B------:R-:W-:Y:S05]  /*9a20*/  BRA `(.L_x_192) ;  /* 0xffffffb400cc7947 */ /* 0x000fea000383ffff */
.L_x_97:
[----:B------:R-:W-:Y:S07]  /*9a30*/  MOV R3, UR7 ;  /* 0x0000000700037c02 */ /* 0x000fee0008000f00 */
.L_x_193:
[----:B-1----:R1:W2:Y:S02]  /*9a40*/  SYNCS.PHASECHK.TRANS64.TRYWAIT P0, [R3+URZ+0x98], R12 ;  /* 0x0000980c030075a7 */ /* 0x0022a400080011ff */
[----:B--2---:R-:W-:Y:S05]  /*9a50*/  @!P0 NANOSLEEP.SYNCS 0x989680 ;  /* 0x009896800000895d */ /* 0x004fea0003900000 */
[----:B------:R-:W2:Y:S02]  /*9a60*/  @!P0 SYNCS.PHASECHK.TRANS64 P0, [R3+URZ+0x98], R12 ;  /* 0x0000980c030085a7 */ /* 0x000ea400080010ff */
[----:B--2---:R-:W-:Y:S05]  /*9a70*/  @!P0 BRA `(.L_x_193) ;  /* 0xfffffffc00f08947 */ /* 0x004fea000383ffff */
[----:B------:R-:W-:Y:S05]  /*9a80*/  BRA `(.L_x_194) ;  /* 0xffffffb8006c7947 */ /* 0x000fea000383ffff */
.L_x_99:
[----:B------:R-:W-:-:S07]  /*9a90*/  MOV R0, UR7 ;  /* 0x0000000700007c02 */ /* 0x000fce0008000f00 */
.L_x_195:
[----:B-1----:R1:W4:Y:S02]  /*9aa0*/  SYNCS.PHASECHK.TRANS64.TRYWAIT P0, [R0+URZ+0x80], R3 ;  /* 0x00008003000075a7 */ /* 0x00232400080011ff */
[----:B----4-:R-:W-:Y:S05]  /*9ab0*/  @!P0 NANOSLEEP.SYNCS 0x989680 ;  /* 0x009896800000895d */ /* 0x010fea0003900000 */
[----:B------:R-:W4:Y:S02]  /*9ac0*/  @!P0 SYNCS.PHASECHK.TRANS64 P0, [R0+URZ+0x80], R3 ;  /* 0x00008003000085a7 */ /* 0x000f2400080010ff */
[----:B----4-:R-:W-:Y:S05]  /*9ad0*/  @!P0 BRA `(.L_x_195) ;  /* 0xfffffffc00f08947 */ /* 0x010fea000383ffff */
[----:B------:R-:W-:Y:S05]  /*9ae0*/  BRA `(.L_x_196) ;  /* 0xffffffb800f47947 */ /* 0x000fea000383ffff */
.L_x_100:
[----:B-1----:R-:W-:-:S07]  /*9af0*/  MOV R0, UR7 ;  /* 0x0000000700007c02 */ /* 0x002fce0008000f00 */
.L_x_197:
[----:B-1----:R1:W4:Y:S02]  /*9b00*/  SYNCS.PHASECHK.TRANS64.TRYWAIT P0, [R0+URZ+0x88], R3 ;  /* 0x00008803000075a7 */ /* 0x00232400080011ff */
[----:B----4-:R-:W-:Y:S05]  /*9b10*/  @!P0 NANOSLEEP.SYNCS 0x989680 ;  /* 0x009896800000895d */ /* 0x010fea0003900000 */
[----:B------:R-:W4:Y:S02]  /*9b20*/  @!P0 SYNCS.PHASECHK.TRANS64 P0, [R0+URZ+0x88], R3 ;  /* 0x00008803000085a7 */ /* 0x000f2400080010ff */
[----:B----4-:R-:W-:Y:S05]  /*9b30*/  @!P0 BRA `(.L_x_197) ;  /* 0xfffffffc00f08947 */ /* 0x010fea000383ffff */
[----:B------:R-:W-:Y:S05]  /*9b40*/  BRA `(.L_x_198) ;  /* 0xffffffb800e47947 */ /* 0x000fea000383ffff */
.L_x_101:
[----:B-1----:R-:W-:-:S07]  /*9b50*/  MOV R0, UR7 ;  /* 0x0000000700007c02 */ /* 0x002fce0008000f00 */
.L_x_199:
[----:B-1----:R1:W4:Y:S02]  /*9b60*/  SYNCS.PHASECHK.TRANS64.TRYWAIT P0, [R0+URZ+0x90], R3 ;  /* 0x00009003000075a7 */ /* 0x00232400080011ff */
[----:B----4-:R-:W-:Y:S05]  /*9b70*/  @!P0 NANOSLEEP.SYNCS 0x989680 ;  /* 0x009896800000895d */ /* 0x010fea0003900000 */
[----:B------:R-:W4:Y:S02]  /*9b80*/  @!P0 SYNCS.PHASECHK.TRANS64 P0, [R0+URZ+0x90], R3 ;  /* 0x00009003000085a7 */ /* 0x000f2400080010ff */
[----:B----4-:R-:W-:Y:S05]  /*9b90*/  @!P0 BRA `(.L_x_199) ;  /* 0xfffffffc00f08947 */ /* 0x010fea000383ffff */
[----:B------:R-:W-:Y:S05]  /*9ba0*/  BRA `(.L_x_200) ;  /* 0xffffffb800d47947 */ /* 0x000fea000383ffff */
.L_x_103:
[----:B--2---:R2:W3:Y:S02]  /*9bb0*/  SYNCS.PHASECHK.TRANS64.TRYWAIT P0, [R0+URZ+0xb0], R3 ;  /* 0x0000b003000075a7 */ /* 0x0044e400080011ff */
[----:B---3--:R-:W-:Y:S05]  /*9bc0*/  @!P0 NANOSLEEP.SYNCS 0x989680 ;  /* 0x009896800000895d */ /* 0x008fea0003900000 */
[----:B------:R-:W3:Y:S02]  /*9bd0*/  @!P0 SYNCS.PHASECHK.TRANS64 P0, [R0+URZ+0xb0], R3 ;  /* 0x0000b003000085a7 */ /* 0x000ee400080010ff */
[----:B---3--:R-:W-:Y:S05]  /*9be0*/  @!P0 BRA `(.L_x_103) ;  /* 0xfffffffc00f08947 */ /* 0x008fea000383ffff */
[----:B------:R-:W-:Y:S05]  /*9bf0*/  BRA `(.L_x_201) ;  /* 0xffffffbc00b07947 */ /* 0x000fea000383ffff */
.L_x_114:
[----:B-1----:R-:W-:Y:S04]  /*9c00*/  MOV R0, UR48 ;  /* 0x0000003000007c02 */ /* 0x002fe80008000f00 */
[----:B------:R1:W3:Y:S03]  /*9c10*/  SYNCS.PHASECHK.TRANS64.TRYWAIT P1, [R0+URZ+0x60], R5 ;  /* 0x00006005000075a7 */ /* 0x0002e600080211ff */
[----:B---3--:R-:W-:Y:S05]  /*9c20*/  @!P1 NANOSLEEP.SYNCS 0x989680 ;  /* 0x009896800000995d */ /* 0x008fea0003900000 */
[----:B------:R-:W3:Y:S02]  /*9c30*/  @!P1 SYNCS.PHASECHK.TRANS64 P1, [R0+URZ+0x60], R5 ;  /* 0x00006005000095a7 */ /* 0x000ee400080210ff */
[----:B---3--:R-:W-:Y:S05]  /*9c40*/  @!P1 BRA `(.L_x_114) ;  /* 0xfffffffc00ec9947 */ /* 0x008fea000383ffff */
[----:B------:R-:W-:Y:S05]  /*9c50*/  BRA `(.L_x_113) ;  /* 0xffffffc800bc7947 */ /* 0x000fea000383ffff */
.L_x_116:
[----:B-1----:R1:W4:Y:S02]  /*9c60*/  SYNCS.PHASECHK.TRANS64.TRYWAIT P0, [R88+URZ+0xd0], R3 ;  /* 0x0000d003580075a7 */ /* 0x00232400080011ff */
[----:B----4-:R-:W-:Y:S05]  /*9c70*/  @!P0 NANOSLEEP.SYNCS 0x989680 ;  /* 0x009896800000895d */ /* 0x010fea0003900000 */
[----:B------:R-:W4:Y:S02]  /*9c80*/  @!P0 SYNCS.PHASECHK.TRANS64 P0, [R88+URZ+0xd0], R3 ;  /* 0x0000d003580085a7 */ /* 0x000f2400080010ff */
[----:B----4-:R-:W-:Y:S05]  /*9c90*/  @!P0 BRA `(.L_x_116) ;  /* 0xfffffffc00f08947 */ /* 0x010fea000383ffff */
[----:B------:R-:W-:Y:S05]  /*9ca0*/  BRA `(.L_x_115) ;  /* 0xffffffc800e47947 */ /* 0x000fea000383ffff */
.L_x_125:
[----:B-1----:R1:W2:Y:S02]  /*9cb0*/  SYNCS.PHASECHK.TRANS64.TRYWAIT P0, [R3+URZ+0x60], R0 ;  /* 0x00006000030075a7 */ /* 0x0022a400080011ff */
[----:B--2---:R-:W-:Y:S05]  /*9cc0*/  @!P0 NANOSLEEP.SYNCS 0x989680 ;  /* 0x009896800000895d */ /* 0x004fea0003900000 */
[----:B------:R-:W2:Y:S02]  /*9cd0*/  @!P0 SYNCS.PHASECHK.TRANS64 P0, [R3+URZ+0x60], R0 ;  /* 0x00006000030085a7 */ /* 0x000ea400080010ff */
[----:B--2---:R-:W-:Y:S05]  /*9ce0*/  @!P0 BRA `(.L_x_125) ;  /* 0xfffffffc00f08947 */ /* 0x004fea000383ffff */
[----:B------:R-:W-:Y:S05]  /*9cf0*/  BRA `(.L_x_124) ;  /* 0xffffffd400107947 */ /* 0x000fea000383ffff */
.L_x_133:
[----:B-1----:R1:W2:Y:S02]  /*9d00*/  SYNCS.PHASECHK.TRANS64.TRYWAIT P0, [R92+URZ+0x60], R5 ;  /* 0x000060055c0075a7 */ /* 0x0022a400080011ff */
[----:B--2---:R-:W-:Y:S05]  /*9d10*/  @!P0 NANOSLEEP.SYNCS 0x989680 ;  /* 0x009896800000895d */ /* 0x004fea0003900000 */
[----:B------:R-:W2:Y:S02]  /*9d20*/  @!P0 SYNCS.PHASECHK.TRANS64 P0, [R92+URZ+0x60], R5 ;  /* 0x000060055c0085a7 */ /* 0x000ea400080010ff */
[----:B--2---:R-:W-:Y:S05]  /*9d30*/  @!P0 BRA `(.L_x_133) ;  /* 0xfffffffc00f08947 */ /* 0x004fea000383ffff */
[----:B------:R-:W-:Y:S05]  /*9d40*/  BRA `(.L_x_132) ;  /* 0xffffffdc00647947 */ /* 0x000fea000383ffff */
.L_x_141:
[----:B-1----:R1:W2:Y:S02]  /*9d50*/  SYNCS.PHASECHK.TRANS64.TRYWAIT P0, [R92+URZ+0x60], R5 ;  /* 0x000060055c0075a7 */ /* 0x0022a400080011ff */
[----:B--2---:R-:W-:Y:S05]  /*9d60*/  @!P0 NANOSLEEP.SYNCS 0x989680 ;  /* 0x009896800000895d */ /* 0x004fea0003900000 */
[----:B------:R-:W2:Y:S02]  /*9d70*/  @!P0 SYNCS.PHASECHK.TRANS64 P0, [R92+URZ+0x60], R5 ;  /* 0x000060055c0085a7 */ /* 0x000ea400080010ff */
[----:B--2---:R-:W-:Y:S05]  /*9d80*/  @!P0 BRA `(.L_x_141) ;  /* 0xfffffffc00f08947 */ /* 0x004fea000383ffff */
[----:B------:R-:W-:Y:S05]  /*9d90*/  BRA `(.L_x_140) ;  /* 0xffffffe400b87947 */ /* 0x000fea000383ffff */
        .weak           $__internal_0_$__cuda_sm10x_tcgen05_guardrail_trap_col_being_dealloced_not_returned_by_alloc
        .type           $__internal_0_$__cuda_sm10x_tcgen05_guardrail_trap_col_being_dealloced_not_returned_by_alloc,@function
        .size           $__internal_0_$__cuda_sm10x_tcgen05_guardrail_trap_col_being_dealloced_not_returned_by_alloc,($__internal_1_$__cuda_sm10x_tcgen05_guardrail_trap_phase_invalid_during_alloc - $__internal_0_$__cuda_sm10x_tcgen05_guardrail_trap_col_being_dealloced_not_returned_by_alloc)
$__internal_0_$__cuda_sm10x_tcgen05_guardrail_trap_col_being_dealloced_not_returned_by_alloc:
[----:B------:R-:W-:Y:S05]  /*9da0*/  BPT.TRAP 0x1 ;  /* 0x000000040000795c */ /* 0x000fea0000300000 */
[----:B------:R-:W-:-:S04]  /*9db0*/  HFMA2 R3, -RZ, RZ, 0, 0 ;  /* 0x00000000ff037431 */ /* 0x000fc800000001ff */
[----:B------:R-:W-:Y:S05]  /*9dc0*/  RET.REL.NODEC R2 `(_ZN7cutlass13device_kernelINS_4gemm6kernel13GemmUniversalIN4cute5tupleIJiiiiEEENS1_10collective13CollectiveMmaINS1_35MainloopSm100TmaUmmaWarpSpecializedILi6ELi2ELi4ENS5_IJNS4_1CILi2EEENSA_ILi1EEESC_EEEEENS5_IJNSA_ILi128EEESF_NSA_ILi64EEEEEENS_10tfloat32_tENS5_IJlSC_lEEESI_SJ_NS4_8TiledMMAINS4_8MMA_AtomIJNS4_23SM100_MMA_TF32_2x1SM_SSISI_SI_fLi128ELi128ELNS4_4UMMA5MajorE0ELSO_0ELNSN_7ScaleInE0ELSP_0EEEEEENS4_6LayoutINS5_IJSC_SC_SC_EEENS5_IJNSA_ILi0EEESU_SU_EEEEENS5_IJNS4_10UnderscoreESX_SX_EEEEENS4_18SM100_TMA_2SM_LOADENS4_14ComposedLayoutINS4_7SwizzleILi3ELi4ELi3EEENS4_18smem_ptr_flag_bitsILi32EEENSS_INS5_IJNSA_ILi8EEENSA_ILi32EEEEEENS5_IJS17_SC_EEEEEEEvNS4_8identityES10_S1B_vS1C_EENS_8epilogue10collective18CollectiveEpilogueINS1E_23Sm100TmaWarpSpecializedILi4ELi2ELi16ELb1ELb0EEEJNS5_IJSG_SF_SG_EEENS5_IJNSS_ISG_SC_EENSS_INS5_IJNSA_ILi16EEESB_EEENS5_IJSC_SG_EEEEEEEESI_SJ_SI_SJ_NS1E_6fusion15FusionCallbacksIS1I_NS1Q_17LinearCombinationISI_fSI_fLNS_15FloatRoundStyleE2EEES1J_S1P_JEEENS4_5SM1004TMEM4LOAD26SM100_TMEM_LOAD_32dp32b16xENS4_13SM90_TMA_LOADENS11_INS12_ILi2ELi4ELi3EEES15_NSS_INS5_IJS16_S1L_EEENS5_IJS1L_SC_EEEEEEENS4_39AutoVectorizingCopyWithAssumedAlignmentILi128EEENS4_14SM90_TMA_STOREES25_S27_S27_EEEvvEEEEvNT_6ParamsE) ;  /* 0xffffff60028c7950 */ /* 0x000fea0003c3ffff */
        .weak           $__internal_1_$__cuda_sm10x_tcgen05_guardrail_trap_phase_invalid_during_alloc
        .type           $__internal_1_$__cuda_sm10x_tcgen05_guardrail_trap_phase_invalid_during_alloc,@function
        .size           $__internal_1_$__cuda_sm10x_tcgen05_guardrail_trap_phase_invalid_during_alloc,($__internal_2_$__cuda_sm10x_tcgen05_guardrail_trap_unallocated_columns_being_dealloced - $__internal_1_$__cuda_sm10x_tcgen05_guardrail_trap_phase_invalid_during_alloc)
$__internal_1_$__cuda_sm10x_tcgen05_guardrail_trap_phase_invalid_during_alloc:
[----:B------:R-:W-:Y:S05]  /*9dd0*/  BPT.TRAP 0x1 ;  /* 0x000000040000795c */ /* 0x000fea0000300000 */
[----:B------:R-:W-:-:S04]  /*9de0*/  MOV R3, 0x0 ;  /* 0x0000000000037802 */ /* 0x000fc80000000f00 */
[----:B------:R-:W-:Y:S05]  /*9df0*/  RET.REL.NODEC R2 `(_ZN7cutlass13device_kernelINS_4gemm6kernel13GemmUniversalIN4cute5tupleIJiiiiEEENS1_10collective13CollectiveMmaINS1_35MainloopSm100TmaUmmaWarpSpecializedILi6ELi2ELi4ENS5_IJNS4_1CILi2EEENSA_ILi1EEESC_EEEEENS5_IJNSA_ILi128EEESF_NSA_ILi64EEEEEENS_10tfloat32_tENS5_IJlSC_lEEESI_SJ_NS4_8TiledMMAINS4_8MMA_AtomIJNS4_23SM100_MMA_TF32_2x1SM_SSISI_SI_fLi128ELi128ELNS4_4UMMA5MajorE0ELSO_0ELNSN_7ScaleInE0ELSP_0EEEEEENS4_6LayoutINS5_IJSC_SC_SC_EEENS5_IJNSA_ILi0EEESU_SU_EEEEENS5_IJNS4_10UnderscoreESX_SX_EEEEENS4_18SM100_TMA_2SM_LOADENS4_14ComposedLayoutINS4_7SwizzleILi3ELi4ELi3EEENS4_18smem_ptr_flag_bitsILi32EEENSS_INS5_IJNSA_ILi8EEENSA_ILi32EEEEEENS5_IJS17_SC_EEEEEEEvNS4_8identityES10_S1B_vS1C_EENS_8epilogue10collective18CollectiveEpilogueINS1E_23Sm100TmaWarpSpecializedILi4ELi2ELi16ELb1ELb0EEEJNS5_IJSG_SF_SG_EEENS5_IJNSS_ISG_SC_EENSS_INS5_IJNSA_ILi16EEESB_EEENS5_IJSC_SG_EEEEEEEESI_SJ_SI_SJ_NS1E_6fusion15FusionCallbacksIS1I_NS1Q_17LinearCombinationISI_fSI_fLNS_15FloatRoundStyleE2EEES1J_S1P_JEEENS4_5SM1004TMEM4LOAD26SM100_TMEM_LOAD_32dp32b16xENS4_13SM90_TMA_LOADENS11_INS12_ILi2ELi4ELi3EEES15_NSS_INS5_IJS16_S1L_EEENS5_IJS1L_SC_EEEEEEENS4_39AutoVectorizingCopyWithAssumedAlignmentILi128EEENS4_14SM90_TMA_STOREES25_S27_S27_EEEvvEEEEvNT_6ParamsE) ;  /* 0xffffff6002807950 */ /* 0x000fea0003c3ffff */
        .weak           $__internal_2_$__cuda_sm10x_tcgen05_guardrail_trap_unallocated_columns_being_dealloced
        .type           $__internal_2_$__cuda_sm10x_tcgen05_guardrail_trap_unallocated_columns_being_dealloced,@function
        .size           $__internal_2_$__cuda_sm10x_tcgen05_guardrail_trap_unallocated_columns_being_dealloced,(.L_x_203 - $__internal_2_$__cuda_sm10x_tcgen05_guardrail_trap_unallocated_columns_being_dealloced)
$__internal_2_$__cuda_sm10x_tcgen05_guardrail_trap_unallocated_columns_being_dealloced:
[----:B------:R-:W-:Y:S05]  /*9e00*/  BPT.TRAP 0x1 ;  /* 0x000000040000795c */ /* 0x000fea0000300000 */
[----:B------:R-:W-:-:S04]  /*9e10*/  HFMA2 R3, -RZ, RZ, 0, 0 ;  /* 0x00000000ff037431 */ /* 0x000fc800000001ff */
[----:B------:R-:W-:Y:S05]  /*9e20*/  RET.REL.NODEC R2 `(_ZN7cutlass13device_kernelINS_4gemm6kernel13GemmUniversalIN4cute5tupleIJiiiiEEENS1_10collective13CollectiveMmaINS1_35MainloopSm100TmaUmmaWarpSpecializedILi6ELi2ELi4ENS5_IJNS4_1CILi2EEENSA_ILi1EEESC_EEEEENS5_IJNSA_ILi128EEESF_NSA_ILi64EEEEEENS_10tfloat32_tENS5_IJlSC_lEEESI_SJ_NS4_8TiledMMAINS4_8MMA_AtomIJNS4_23SM100_MMA_TF32_2x1SM_SSISI_SI_fLi128ELi128ELNS4_4UMMA5MajorE0ELSO_0ELNSN_7ScaleInE0ELSP_0EEEEEENS4_6LayoutINS5_IJSC_SC_SC_EEENS5_IJNSA_ILi0EEESU_SU_EEEEENS5_IJNS4_10UnderscoreESX_SX_EEEEENS4_18SM100_TMA_2SM_LOADENS4_14ComposedLayoutINS4_7SwizzleILi3ELi4ELi3EEENS4_18smem_ptr_flag_bitsILi32EEENSS_INS5_IJNSA_ILi8EEENSA_ILi32EEEEEENS5_IJS17_SC_EEEEEEEvNS4_8identityES10_S1B_vS1C_EENS_8epilogue10collective18CollectiveEpilogueINS1E_23Sm100TmaWarpSpecializedILi4ELi2ELi16ELb1ELb0EEEJNS5_IJSG_SF_SG_EEENS5_IJNSS_ISG_SC_EENSS_INS5_IJNSA_ILi16EEESB_EEENS5_IJSC_SG_EEEEEEEESI_SJ_SI_SJ_NS1E_6fusion15FusionCallbacksIS1I_NS1Q_17LinearCombinationISI_fSI_fLNS_15FloatRoundStyleE2EEES1J_S1P_JEEENS4_5SM1004TMEM4LOAD26SM100_TMEM_LOAD_32dp32b16xENS4_13SM90_TMA_LOADENS11_INS12_ILi2ELi4ELi3EEES15_NSS_INS5_IJS16_S1L_EEENS5_IJS1L_SC_EEEEEEENS4_39AutoVectorizingCopyWithAssumedAlignmentILi128EEENS4_14SM90_TMA_STOREES25_S27_S27_EEEvvEEEEvNT_6ParamsE) ;  /* 0xffffff6002747950 */ /* 0x000fea0003c3ffff */
.L_x_202:
[----:B------:R-:W-:-:S00]  /*9e30*/  BRA `(.L_x_202) ;  /* 0xfffffffc00fc7947 */ /* 0x000fc0000383ffff */
[----:B------:R-:W-:-:S00]  /*9e40*/  NOP ;  /* 0x0000000000007918 */ /* 0x000fc00000000000 */
        /* <DEDUP_REMOVED lines=11> */
.L_x_203:


//--------------------- .nv.global.init           --------------------------
	.section	.nv.global.init,"aw",@progbits
.nv.global.init:
	.type		$str$27,@object
	.size		$str$27,($str$28 - $str$27)
$str$27:
        /*0000*/ 	.byte	0x28, 0x61, 0x64, 0x64, 0x72, 0x65, 0x73, 0x73, 0x20, 0x26, 0x20, 0x6d, 0x61, 0x73, 0x6b, 0x29
        /*0010*/ 	.byte	0x20, 0x3d, 0x3d, 0x20, 0x30, 0x00
	.type		$str$28,@object
	.size		$str$28,($str$26 - $str$28)
$str$28:
        /*0016*/ 	.byte	0x2f, 0x74, 0x6d, 0x70, 0x2f, 0x63, 0x75, 0x74, 0x6c, 0x61, 0x73, 0x73, 0x5f, 0x73, 0x77, 0x65
        /*0026*/ 	.byte	0x65, 0x70, 0x5f, 0x73, 0x72, 0x63, 0x2f, 0x69, 0x6e, 0x63, 0x6c, 0x75, 0x64, 0x65, 0x2f, 0x63
        /*0036*/ 	.byte	0x75, 0x74, 0x65, 0x2f, 0x70, 0x6f, 0x69, 0x6e, 0x74, 0x65, 0x72, 0x5f, 0x66, 0x6c, 0x61, 0x67
        /*0046*/ 	.byte	0x67, 0x65, 0x64, 0x2e, 0x68, 0x70, 0x70, 0x00
	.type		$str$26,@object
	.size		$str$26,($str$25 - $str$26)
$str$26:
        /*004e*/ 	.byte	0x2f, 0x74, 0x6d, 0x70, 0x2f, 0x63, 0x75, 0x74, 0x6c, 0x61, 0x73, 0x73, 0x5f, 0x73, 0x77, 0x65
        /*005e*/ 	.byte	0x65, 0x70, 0x5f, 0x73, 0x72, 0x63, 0x2f, 0x69, 0x6e, 0x63, 0x6c, 0x75, 0x64, 0x65, 0x2f, 0x63
        /*006e*/ 	.byte	0x75, 0x74, 0x65, 0x2f, 0x61, 0x74, 0x6f, 0x6d, 0x2f, 0x63, 0x6f, 0x70, 0x79, 0x5f, 0x74, 0x72
        /*007e*/ 	.byte	0x61, 0x69, 0x74, 0x73, 0x5f, 0x73, 0x6d, 0x31, 0x30, 0x30, 0x2e, 0x68, 0x70, 0x70, 0x00
	.type		$str$25,@object
	.size		$str$25,(__unnamed_1 - $str$25)
$str$25:
        /*008d*/ 	.byte	0x28, 0x28, 0x75, 0x69, 0x6e, 0x74, 0x33, 0x32, 0x5f, 0x74, 0x28, 0x74, 0x68, 0x72, 0x65, 0x61
        /*009d*/ 	.byte	0x64, 0x49, 0x64, 0x78, 0x2e, 0x78, 0x29, 0x20, 0x2f, 0x20, 0x33, 0x32, 0x29, 0x20, 0x25, 0x20
        /*00ad*/ 	.byte	0x34, 0x29, 0x20, 0x3d, 0x3d, 0x20, 0x28, 0x28, 0x28, 0x74, 0x6d, 0x65, 0x6d, 0x5f, 0x61, 0x64
        /*00bd*/ 	.byte	0x64, 0x72, 0x20, 0x3e, 0x3e, 0x20, 0x31, 0x36, 0x29, 0x20, 0x2f, 0x20, 0x33, 0x32, 0x29, 0x20
        /*00cd*/ 	.byte	0x25, 0x20, 0x34, 0x29, 0x00
	.type		__unnamed_1,@object
	.size		__unnamed_1,(__unnamed_2 - __unnamed_1)
__unnamed_1:
        /*00d2*/ 	.byte	0x61, 0x75, 0x74, 0x6f, 0x20, 0x63, 0x75, 0x74, 0x65, 0x3a, 0x3a, 0x61, 0x73, 0x5f, 0x70, 0x6f
        /* <DEDUP_REMOVED lines=24> */
        /*0262*/ 	.byte	0x43, 0x3c, 0x32, 0x30, 0x34, 0x38, 0x3e, 0x3e, 0x3e, 0x3e, 0x5d, 0x00
	.type		__unnamed_2,@object
	.size		__unnamed_2,(.L_2 - __unnamed_2)
__unnamed_2:
        /* <DEDUP_REMOVED lines=42> */
        /*050e*/ 	.byte	0x3e, 0x5d, 0x00
.L_2:


//--------------------- .nv.shared._ZN7cutlass13device_kernelINS_4gemm6kernel13GemmUniversalIN4cute5tupleIJiiiiEEENS1_10collective13CollectiveMmaINS1_35MainloopSm100TmaUmmaWarpSpecializedILi6ELi2ELi4ENS5_IJNS4_1CILi2EEENSA_ILi1EEESC_EEEEENS5_IJNSA_ILi128EEESF_NSA_ILi64EEEEEENS_10tfloat32_tENS5_IJlSC_lEEESI_SJ_NS4_8TiledMMAINS4_8MMA_AtomIJNS4_23SM100_MMA_TF32_2x1SM_SSISI_SI_fLi128ELi128ELNS4_4UMMA5MajorE0ELSO_0ELNSN_7ScaleInE0ELSP_0EEEEEENS4_6LayoutINS5_IJSC_SC_SC_EEENS5_IJNSA_ILi0EEESU_SU_EEEEENS5_IJNS4_10UnderscoreESX_SX_EEEEENS4_18SM100_TMA_2SM_LOADENS4_14ComposedLayoutINS4_7SwizzleILi3ELi4ELi3EEENS4_18smem_ptr_flag_bitsILi32EEENSS_INS5_IJNSA_ILi8EEENSA_ILi32EEEEEENS5_IJS17_SC_EEEEEEEvNS4_8identityES10_S1B_vS1C_EENS_8epilogue10collective18CollectiveEpilogueINS1E_23Sm100TmaWarpSpecializedILi4ELi2ELi16ELb1ELb0EEEJNS5_IJSG_SF_SG_EEENS5_IJNSS_ISG_SC_EENSS_INS5_IJNSA_ILi16EEESB_EEENS5_IJSC_SG_EEEEEEEESI_SJ_SI_SJ_NS1E_6fusion15FusionCallbacksIS1I_NS1Q_17LinearCombinationISI_fSI_fLNS_15FloatRoundStyleE2EEES1J_S1P_JEEENS4_5SM1004TMEM4LOAD26SM100_TMEM_LOAD_32dp32b16xENS4_13SM90_TMA_LOADENS11_INS12_ILi2ELi4ELi3EEES15_NSS_INS5_IJS16_S1L_EEENS5_IJS1L_SC_EEEEEEENS4_39AutoVectorizingCopyWithAssumedAlignmentILi128EEENS4_14SM90_TMA_STOREES25_S27_S27_EEEvvEEEEvNT_6ParamsE --------------------------
	.section	.nv.shared._ZN7cutlass13device_kernelINS_4gemm6kernel13GemmUniversalIN4cute5tupleIJiiiiEEENS1_10collective13CollectiveMmaINS1_35MainloopSm100TmaUmmaWarpSpecializedILi6ELi2ELi4ENS5_IJNS4_1CILi2EEENSA_ILi1EEESC_EEEEENS5_IJNSA_ILi128EEESF_NSA_ILi64EEEEEENS_10tfloat32_tENS5_IJlSC_lEEESI_SJ_NS4_8TiledMMAINS4_8MMA_AtomIJNS4_23SM100_MMA_TF32_2x1SM_SSISI_SI_fLi128ELi128ELNS4_4UMMA5MajorE0ELSO_0ELNSN_7ScaleInE0ELSP_0EEEEEENS4_6LayoutINS5_IJSC_SC_SC_EEENS5_IJNSA_ILi0EEESU_SU_EEEEENS5_IJNS4_10UnderscoreESX_SX_EEEEENS4_18SM100_TMA_2SM_LOADENS4_14ComposedLayoutINS4_7SwizzleILi3ELi4ELi3EEENS4_18smem_ptr_flag_bitsILi32EEENSS_INS5_IJNSA_ILi8EEENSA_ILi32EEEEEENS5_IJS17_SC_EEEEEEEvNS4_8identityES10_S1B_vS1C_EENS_8epilogue10collective18CollectiveEpilogueINS1E_23Sm100TmaWarpSpecializedILi4ELi2ELi16ELb1ELb0EEEJNS5_IJSG_SF_SG_EEENS5_IJNSS_ISG_SC_EENSS_INS5_IJNSA_ILi16EEESB_EEENS5_IJSC_SG_EEEEEEEESI_SJ_SI_SJ_NS1E_6fusion15FusionCallbacksIS1I_NS1Q_17LinearCombinationISI_fSI_fLNS_15FloatRoundStyleE2EEES1J_S1P_JEEENS4_5SM1004TMEM4LOAD26SM100_TMEM_LOAD_32dp32b16xENS4_13SM90_TMA_LOADENS11_INS12_ILi2ELi4ELi3EEES15_NSS_INS5_IJS16_S1L_EEENS5_IJS1L_SC_EEEEEEENS4_39AutoVectorizingCopyWithAssumedAlignmentILi128EEENS4_14SM90_TMA_STOREES25_S27_S27_EEEvvEEEEvNT_6ParamsE,"aw",@nobits
	.sectionflags	@""
	.align	16
	.zero		1024


//--------------------- .nv.shared.reserved.0     --------------------------
	.section	.nv.shared.reserved.0,"aw",@nobits
	.weak		__nv_reservedSMEM_offset_0_alias
	.size		__nv_reservedSMEM_offset_0_alias, 0, 64
	.other		__nv_reservedSMEM_offset_0_alias,@"STO_CUDA_RESERVED_SHARED STV_DEFAULT"
__nv_reservedSMEM_offset_0_alias:
	.zero		0
.nv.shared.reserved.0:
	.zero		64
	.weak		__nv_reservedSMEM_tcgen05_partition
	.type		__nv_reservedSMEM_tcgen05_partition,@object
	.size		__nv_reservedSMEM_tcgen05_partition,(.L_0 - __nv_reservedSMEM_tcgen05_partition)
__nv_reservedSMEM_tcgen05_partition:
	.zero		32
.L_0:


//--------------------- .nv.global                --------------------------
	.section	.nv.global,"aw",@nobits
.nv.global:
	.type		_ZN40_INTERNAL_bc85b804_4_k_cu_d93d62e8_101174cute1_E,@object
	.size		_ZN40_INTERNAL_bc85b804_4_k_cu_d93d62e8_101174cute1_E,(_ZN40_INTERNAL_bc85b804_4_k_cu_d93d62e8_101174cuda3std3__45__cpo6cbeginE - _ZN40_INTERNAL_bc85b804_4_k_cu_d93d62e8_101174cute1_E)
_ZN40_INTERNAL_bc85b804_4_k_cu_d93d62e8_101174cute1_E:
	.zero		1
	.type		_ZN40_INTERNAL_bc85b804_4_k_cu_d93d62e8_101174cuda3std3__45__cpo6cbeginE,@object
	.size		_ZN40_INTERNAL_bc85b804_4_k_cu_d93d62e8_101174cuda3std3__45__cpo6cbeginE,(_ZN40_INTERNAL_bc85b804_4_k_cu_d93d62e8_101174cuda3std3__48in_placeE - _ZN40_INTERNAL_bc85b804_4_k_cu_d93d62e8_101174cuda3std3__45__cpo6cbeginE)
_ZN40_INTERNAL_bc85b804_4_k_cu_d93d62e8_101174cuda3std3__45__cpo6cbeginE:
	.zero		1
	.type		_ZN40_INTERNAL_bc85b804_4_k_cu_d93d62e8_101174cuda3std3__48in_placeE,@object
	.size		_ZN40_INTERNAL_bc85b804_4_k_cu_d93d62e8_101174cuda3std3__48in_placeE,(_ZN40_INTERNAL_bc85b804_4_k_cu_d93d62e8_101174cuda3std6ranges3__45__cpo9iter_moveE - _ZN40_INTERNAL_bc85b804_4_k_cu_d93d62e8_101174cuda3std3__48in_placeE)
_ZN40_INTERNAL_bc85b804_4_k_cu_d93d62e8_101174cuda3std3__48in_placeE:
	.zero		1
	.type		_ZN40_INTERNAL_bc85b804_4_k_cu_d93d62e8_101174cuda3std6ranges3__45__cpo9iter_moveE,@object
	.size		_ZN40_INTERNAL_bc85b804_4_k_cu_d93d62e8_101174cuda3std6ranges3__45__cpo9iter_moveE,(_ZN40_INTERNAL_bc85b804_4_k_cu_d93d62e8_101174cuda3std3__45__cpo5beginE - _ZN40_INTERNAL_bc85b804_4_k_cu_d93d62e8_101174cuda3std6ranges3__45__cpo9iter_moveE)
_ZN40_INTERNAL_bc85b804_4_k_cu_d93d62e8_101174cuda3std6ranges3__45__cpo9iter_moveE:
	.zero		1
	.type		_ZN40_INTERNAL_bc85b804_4_k_cu_d93d62e8_101174cuda3std3__45__cpo5beginE,@object
	.size		_ZN40_INTERNAL_bc85b804_4_k_cu_d93d62e8_101174cuda3std3__45__cpo5beginE,(_ZN40_INTERNAL_bc85b804_4_k_cu_d93d62e8_101174cuda3std3__442_GLOBAL__N__bc85b804_4_k_cu_d93d62e8_101176ignoreE - _ZN40_INTERNAL_bc85b804_4_k_cu_d93d62e8_101174cuda3std3__45__cpo5beginE)
_ZN40_INTERNAL_bc85b804_4_k_cu_d93d62e8_101174cuda3std3__45__cpo5beginE:
	.zero		1
	.type		_ZN40_INTERNAL_bc85b804_4_k_cu_d93d62e8_101174cuda3std3__442_GLOBAL__N__bc85b804_4_k_cu_d93d62e8_101176ignoreE,@object
	.size		_ZN40_INTERNAL_bc85b804_4_k_cu_d93d62e8_101174cuda3std3__442_GLOBAL__N__bc85b804_4_k_cu_d93d62e8_101176ignoreE,(_ZN40_INTERNAL_bc85b804_4_k_cu_d93d62e8_101174cute7productE - _ZN40_INTERNAL_bc85b804_4_k_cu_d93d62e8_101174cuda3std3__442_GLOBAL__N__bc85b804_4_k_cu_d93d62e8_101176ignoreE)
_ZN40_INTERNAL_bc85b804_4_k_cu_d93d62e8_101174cuda3std3__442_GLOBAL__N__bc85b804_4_k_cu_d93d62e8_101176ignoreE:
	.zero		1
	.type		_ZN40_INTERNAL_bc85b804_4_k_cu_d93d62e8_101174cute7productE,@object
	.size		_ZN40_INTERNAL_bc85b804_4_k_cu_d93d62e8_101174cute7productE,(_ZN40_INTERNAL_bc85b804_4_k_cu_d93d62e8_101174cuda3std3__45__cpo3endE - _ZN40_INTERNAL_bc85b804_4_k_cu_d93d62e8_101174cute7productE)
_ZN40_INTERNAL_bc85b804_4_k_cu_d93d62e8_101174cute7productE:
	.zero		1
	.type		_ZN40_INTERNAL_bc85b804_4_k_cu_d93d62e8_101174cuda3std3__45__cpo3endE,@object
	.size		_ZN40_INTERNAL_bc85b804_4_k_cu_d93d62e8_101174cuda3std3__45__cpo3endE,(_ZN40_INTERNAL_bc85b804_4_k_cu_d93d62e8_101174cuda3std3__419piecewise_constructE - _ZN40_INTERNAL_bc85b804_4_k_cu_d93d62e8_101174cuda3std3__45__cpo3endE)
_ZN40_INTERNAL_bc85b804_4_k_cu_d93d62e8_101174cuda3std3__45__cpo3endE:
	.zero		1
	.type		_ZN40_INTERNAL_bc85b804_4_k_cu_d93d62e8_101174cuda3std3__419piecewise_constructE,@object
	.size		_ZN40_INTERNAL_bc85b804_4_k_cu_d93d62e8_101174cuda3std3__419piecewise_constructE,(_ZN40_INTERNAL_bc85b804_4_k_cu_d93d62e8_101174cuda3std3__45__cpo4cendE - _ZN40_INTERNAL_bc85b804_4_k_cu_d93d62e8_101174cuda3std3__419piecewise_constructE)
_ZN40_INTERNAL_bc85b804_4_k_cu_d93d62e8_101174cuda3std3__419piecewise_constructE:
	.zero		1
	.type		_ZN40_INTERNAL_bc85b804_4_k_cu_d93d62e8_101174cuda3std3__45__cpo4cendE,@object
	.size		_ZN40_INTERNAL_bc85b804_4_k_cu_d93d62e8_101174cuda3std3__45__cpo4cendE,(_ZN40_INTERNAL_bc85b804_4_k_cu_d93d62e8_101174cuda3std6ranges3__45__cpo4swapE - _ZN40_INTERNAL_bc85b804_4_k_cu_d93d62e8_101174cuda3std3__45__cpo4cendE)
_ZN40_INTERNAL_bc85b804_4_k_cu_d93d62e8_101174cuda3std3__45__cpo4cendE:
	.zero		1
	.type		_ZN40_INTERNAL_bc85b804_4_k_cu_d93d62e8_101174cuda3std6ranges3__45__cpo4swapE,@object
	.size		_ZN40_INTERNAL_bc85b804_4_k_cu_d93d62e8_101174cuda3std6ranges3__45__cpo4swapE,(.L_10 - _ZN40_INTERNAL_bc85b804_4_k_cu_d93d62e8_101174cuda3std6ranges3__45__cpo4swapE)
_ZN40_INTERNAL_bc85b804_4_k_cu_d93d62e8_101174cuda3std6ranges3__45__cpo4swapE:
	.zero		1
.L_10:


//--------------------- .nv.constant0._ZN7cutlass13device_kernelINS_4gemm6kernel13GemmUniversalIN4cute5tupleIJiiiiEEENS1_10collective13CollectiveMmaINS1_35MainloopSm100TmaUmmaWarpSpecializedILi6ELi2ELi4ENS5_IJNS4_1CILi2EEENSA_ILi1EEESC_EEEEENS5_IJNSA_ILi128EEESF_NSA_ILi64EEEEEENS_10tfloat32_tENS5_IJlSC_lEEESI_SJ_NS4_8TiledMMAINS4_8MMA_AtomIJNS4_23SM100_MMA_TF32_2x1SM_SSISI_SI_fLi128ELi128ELNS4_4UMMA5MajorE0ELSO_0ELNSN_7ScaleInE0ELSP_0EEEEEENS4_6LayoutINS5_IJSC_SC_SC_EEENS5_IJNSA_ILi0EEESU_SU_EEEEENS5_IJNS4_10UnderscoreESX_SX_EEEEENS4_18SM100_TMA_2SM_LOADENS4_14ComposedLayoutINS4_7SwizzleILi3ELi4ELi3EEENS4_18smem_ptr_flag_bitsILi32EEENSS_INS5_IJNSA_ILi8EEENSA_ILi32EEEEEENS5_IJS17_SC_EEEEEEEvNS4_8identityES10_S1B_vS1C_EENS_8epilogue10collective18CollectiveEpilogueINS1E_23Sm100TmaWarpSpecializedILi4ELi2ELi16ELb1ELb0EEEJNS5_IJSG_SF_SG_EEENS5_IJNSS_ISG_SC_EENSS_INS5_IJNSA_ILi16EEESB_EEENS5_IJSC_SG_EEEEEEEESI_SJ_SI_SJ_NS1E_6fusion15FusionCallbacksIS1I_NS1Q_17LinearCombinationISI_fSI_fLNS_15FloatRoundStyleE2EEES1J_S1P_JEEENS4_5SM1004TMEM4LOAD26SM100_TMEM_LOAD_32dp32b16xENS4_13SM90_TMA_LOADENS11_INS12_ILi2ELi4ELi3EEES15_NSS_INS5_IJS16_S1L_EEENS5_IJS1L_SC_EEEEEEENS4_39AutoVectorizingCopyWithAssumedAlignmentILi128EEENS4_14SM90_TMA_STOREES25_S27_S27_EEEvvEEEEvNT_6ParamsE --------------------------
	.section	.nv.constant0._ZN7cutlass13device_kernelINS_4gemm6kernel13GemmUniversalIN4cute5tupleIJiiiiEEENS1_10collective13CollectiveMmaINS1_35MainloopSm100TmaUmmaWarpSpecializedILi6ELi2ELi4ENS5_IJNS4_1CILi2EEENSA_ILi1EEESC_EEEEENS5_IJNSA_ILi128EEESF_NSA_ILi64EEEEEENS_10tfloat32_tENS5_IJlSC_lEEESI_SJ_NS4_8TiledMMAINS4_8MMA_AtomIJNS4_23SM100_MMA_TF32_2x1SM_SSISI_SI_fLi128ELi128ELNS4_4UMMA5MajorE0ELSO_0ELNSN_7ScaleInE0ELSP_0EEEEEENS4_6LayoutINS5_IJSC_SC_SC_EEENS5_IJNSA_ILi0EEESU_SU_EEEEENS5_IJNS4_10UnderscoreESX_SX_EEEEENS4_18SM100_TMA_2SM_LOADENS4_14ComposedLayoutINS4_7SwizzleILi3ELi4ELi3EEENS4_18smem_ptr_flag_bitsILi32EEENSS_INS5_IJNSA_ILi8EEENSA_ILi32EEEEEENS5_IJS17_SC_EEEEEEEvNS4_8identityES10_S1B_vS1C_EENS_8epilogue10collective18CollectiveEpilogueINS1E_23Sm100TmaWarpSpecializedILi4ELi2ELi16ELb1ELb0EEEJNS5_IJSG_SF_SG_EEENS5_IJNSS_ISG_SC_EENSS_INS5_IJNSA_ILi16EEESB_EEENS5_IJSC_SG_EEEEEEEESI_SJ_SI_SJ_NS1E_6fusion15FusionCallbacksIS1I_NS1Q_17LinearCombinationISI_fSI_fLNS_15FloatRoundStyleE2EEES1J_S1P_JEEENS4_5SM1004TMEM4LOAD26SM100_TMEM_LOAD_32dp32b16xENS4_13SM90_TMA_LOADENS11_INS12_ILi2ELi4ELi3EEES15_NSS_INS5_IJS16_S1L_EEENS5_IJS1L_SC_EEEEEEENS4_39AutoVectorizingCopyWithAssumedAlignmentILi128EEENS4_14SM90_TMA_STOREES25_S27_S27_EEEvvEEEEvNT_6ParamsE,"a",@progbits
	.sectionflags	@""
	.align	4
.nv.constant0._ZN7cutlass13device_kernelINS_4gemm6kernel13GemmUniversalIN4cute5tupleIJiiiiEEENS1_10collective13CollectiveMmaINS1_35MainloopSm100TmaUmmaWarpSpecializedILi6ELi2ELi4ENS5_IJNS4_1CILi2EEENSA_ILi1EEESC_EEEEENS5_IJNSA_ILi128EEESF_NSA_ILi64EEEEEENS_10tfloat32_tENS5_IJlSC_lEEESI_SJ_NS4_8TiledMMAINS4_8MMA_AtomIJNS4_23SM100_MMA_TF32_2x1SM_SSISI_SI_fLi128ELi128ELNS4_4UMMA5MajorE0ELSO_0ELNSN_7ScaleInE0ELSP_0EEEEEENS4_6LayoutINS5_IJSC_SC_SC_EEENS5_IJNSA_ILi0EEESU_SU_EEEEENS5_IJNS4_10UnderscoreESX_SX_EEEEENS4_18SM100_TMA_2SM_LOADENS4_14ComposedLayoutINS4_7SwizzleILi3ELi4ELi3EEENS4_18smem_ptr_flag_bitsILi32EEENSS_INS5_IJNSA_ILi8EEENSA_ILi32EEEEEENS5_IJS17_SC_EEEEEEEvNS4_8identityES10_S1B_vS1C_EENS_8epilogue10collective18CollectiveEpilogueINS1E_23Sm100TmaWarpSpecializedILi4ELi2ELi16ELb1ELb0EEEJNS5_IJSG_SF_SG_EEENS5_IJNSS_ISG_SC_EENSS_INS5_IJNSA_ILi16EEESB_EEENS5_IJSC_SG_EEEEEEEESI_SJ_SI_SJ_NS1E_6fusion15FusionCallbacksIS1I_NS1Q_17LinearCombinationISI_fSI_fLNS_15FloatRoundStyleE2EEES1J_S1P_JEEENS4_5SM1004TMEM4LOAD26SM100_TMEM_LOAD_32dp32b16xENS4_13SM90_TMA_LOADENS11_INS12_ILi2ELi4ELi3EEES15_NSS_INS5_IJS16_S1L_EEENS5_IJS1L_SC_EEEEEEENS4_39AutoVectorizingCopyWithAssumedAlignmentILi128EEENS4_14SM90_TMA_STOREES25_S27_S27_EEEvvEEEEvNT_6ParamsE:
	.zero		2944


//--------------------- SYMBOLS --------------------------

	.type		.nv.reservedSmem.offset0,@object
	.size		.nv.reservedSmem.offset0,0x4
	.type		.nv.reservedSmem.cap,@object
	.size		.nv.reservedSmem.cap,0x4
	.type		__assertfail,@function
